// auto-generated by cutlass_sweep.gemm — config: {"arch": "sm_100", "cluster_m": 2, "cluster_n": 1, "dtype": "fp16", "dtype_b": "fp16", "layout": "nt", "stages": 0, "tile_k": 32, "tile_m": 128, "tile_n": 96}
#include "cutlass/cutlass.h"
#include "cutlass/gemm/collective/collective_builder.hpp"
#include "cutlass/gemm/device/gemm_universal_adapter.h"
#include "cutlass/gemm/kernel/gemm_universal.hpp"
#include "cutlass/epilogue/collective/collective_builder.hpp"

using ElemA = cutlass::half_t;
using ElemB = cutlass::half_t;
using ElemCD = cutlass::half_t;
using Acc  = float;
using TileShape    = cute::Shape<cute::_128, cute::_96, cute::_32>;
using ClusterShape = cute::Shape<cute::_2, cute::_1, cute::_1>;

using CollectiveEpilogue = typename cutlass::epilogue::collective::CollectiveBuilder<
    cutlass::arch::Sm100, cutlass::arch::OpClassTensorOp,
    TileShape, ClusterShape,
    cutlass::epilogue::collective::EpilogueTileAuto,
    Acc, Acc,
    ElemCD, cutlass::layout::RowMajor, 128 / cutlass::sizeof_bits<ElemCD>::value,
    ElemCD, cutlass::layout::RowMajor, 128 / cutlass::sizeof_bits<ElemCD>::value,
    cutlass::epilogue::collective::EpilogueScheduleAuto
  >::CollectiveOp;

using CollectiveMainloop = typename cutlass::gemm::collective::CollectiveBuilder<
    cutlass::arch::Sm100, cutlass::arch::OpClassTensorOp,
    ElemA, cutlass::layout::RowMajor, 128 / cutlass::sizeof_bits<ElemA>::value,
    ElemB, cutlass::layout::ColumnMajor, 128 / cutlass::sizeof_bits<ElemB>::value,
    Acc,
    TileShape, ClusterShape,
    cutlass::gemm::collective::StageCountAutoCarveout<static_cast<int>(sizeof(typename CollectiveEpilogue::SharedStorage))>,
    cutlass::gemm::collective::KernelScheduleAuto
  >::CollectiveOp;

using GemmKernel = cutlass::gemm::kernel::GemmUniversal<
    cute::Shape<int,int,int,int>,
    CollectiveMainloop,
    CollectiveEpilogue
>;
using Gemm = cutlass::gemm::device::GemmUniversalAdapter<GemmKernel>;

// Force the device kernel symbol into the cubin without needing a host main.
auto* _anchor = &cutlass::device_kernel<GemmKernel>;


// ===== COMPILED SASS (sm_100a) =====

	.target	sm_100a

	.elftype	@"ET_EXEC"


//--------------------- .note.nv.tkinfo           --------------------------
	.section	.note.nv.tkinfo,"",@"SHT_NOTE"
	.sectionflags	@"SHF_NOTE_NV_TKINFO"
	.tkinfo
        /*0018*/ 	.word	0x00000002
        /*0030*/ 	.string	""
        /*0030*/ 	.string	"ptxas"
        /*0030*/ 	.string	"Cuda compilation tools, release 13.0, V13.0.88"
        /*0030*/ 	.string	"Build cuda_13.0.r13.0/compiler.36424714_0"
        /*0030*/ 	.string	"-arch sm_100a -m 64 "



//--------------------- .note.nv.cuinfo           --------------------------
	.section	.note.nv.cuinfo,"",@"SHT_NOTE"
	.sectionflags	@"SHF_NOTE_NV_CUINFO"
        /*0018*/ 	.short	0x0002
        /*001a*/ 	.short	0x0064
        /*001c*/ 	.short	0x0082
	.zero		2


//--------------------- .nv.info                  --------------------------
	.section	.nv.info,"",@"SHT_CUDA_INFO"
	.align	4


	//----- nvinfo : EIATTR_REGCOUNT
	.align		4
        /*0000*/ 	.byte	0x04, 0x2f
        /*0002*/ 	.short	(.L_19 - .L_18)
	.align		4
.L_18:
        /*0004*/ 	.word	index@(_ZN7cutlass13device_kernelINS_4gemm6kernel13GemmUniversalIN4cute5tupleIJiiiiEEENS1_10collective13CollectiveMmaINS1_35MainloopSm100TmaUmmaWarpSpecializedILi30ELi2ELi4ENS5_IJNS4_1CILi2EEENSA_ILi1EEESC_EEEEENS5_IJNSA_ILi128EEENSA_ILi96EEENSA_ILi32EEEEEENS_6half_tENS5_IJlSC_lEEESJ_SK_NS4_8TiledMMAINS4_8MMA_AtomIJNS4_26SM100_MMA_F16BF16_2x1SM_SSISJ_SJ_fLi128ELi96ELNS4_4UMMA5MajorE0ELSP_0ELNSO_7ScaleInE0ELSQ_0EEEEEENS4_6LayoutINS5_IJSC_SC_SC_EEENS5_IJNSA_ILi0EEESV_SV_EEEEENS5_IJNS4_10UnderscoreESY_SY_EEEEENS4_18SM100_TMA_2SM_LOADENS4_14ComposedLayoutINS4_7SwizzleILi2ELi4ELi3EEENS4_18smem_ptr_flag_bitsILi16EEENST_INS5_IJNSA_ILi8EEESH_EEENS5_IJSH_SC_EEEEEEEvNS4_8identityES11_S1B_vS1C_EENS_8epilogue10collective18CollectiveEpilogueINS1E_23Sm100TmaWarpSpecializedILi3ELi2ELi16ELb1ELb0EEEJNS5_IJNSA_ILi64EEESG_SH_EEENS5_IJNST_IS1J_SC_EENST_INS5_IJNSA_ILi16EEESB_EEENS5_IJSC_NSA_ILi48EEEEEEEEEEESJ_SK_SJ_SK_NS1E_6fusion15FusionCallbacksIS1I_NS1S_17LinearCombinationISJ_fSJ_fLNS_15FloatRoundStyleE2EEES1K_S1R_JEEENS4_5SM1004TMEM4LOAD26SM100_TMEM_LOAD_32dp32b16xENS4_13SM90_TMA_LOADENS12_INS13_ILi1ELi4ELi3EEES16_NST_INS5_IJS17_S1M_EEENS5_IJS1M_SC_EEEEEEENS4_39AutoVectorizingCopyWithAssumedAlignmentILi128EEENS4_14SM90_TMA_STOREES27_S29_S29_EEEvvEEEEvNT_6ParamsE)
        /*0008*/ 	.word	0x0000005a


	//----- nvinfo : EIATTR_FRAME_SIZE
	.align		4
.L_19:
        /*000c*/ 	.byte	0x04, 0x11
        /*000e*/ 	.short	(.L_21 - .L_20)
	.align		4
.L_20:
        /*0010*/ 	.word	index@($__internal_2_$__cuda_sm10x_tcgen05_guardrail_trap_unallocated_columns_being_dealloced)
        /*0014*/ 	.word	0x00000000


	//----- nvinfo : EIATTR_FRAME_SIZE
	.align		4
.L_21:
        /*0018*/ 	.byte	0x04, 0x11
        /*001a*/ 	.short	(.L_23 - .L_22)
	.align		4
.L_22:
        /*001c*/ 	.word	index@($__internal_1_$__cuda_sm10x_tcgen05_guardrail_trap_phase_invalid_during_alloc)
        /*0020*/ 	.word	0x00000000


	//----- nvinfo : EIATTR_FRAME_SIZE
	.align		4
.L_23:
        /*0024*/ 	.byte	0x04, 0x11
        /*0026*/ 	.short	(.L_25 - .L_24)
	.align		4
.L_24:
        /*0028*/ 	.word	index@($__internal_0_$__cuda_sm10x_tcgen05_guardrail_trap_col_being_dealloced_not_returned_by_alloc)
        /*002c*/ 	.word	0x00000000


	//----- nvinfo : EIATTR_FRAME_SIZE
	.align		4
.L_25:
        /*0030*/ 	.byte	0x04, 0x11
        /*0032*/ 	.short	(.L_27 - .L_26)
	.align		4
.L_26:
        /*0034*/ 	.word	index@(_ZN7cutlass13device_kernelINS_4gemm6kernel13GemmUniversalIN4cute5tupleIJiiiiEEENS1_10collective13CollectiveMmaINS1_35MainloopSm100TmaUmmaWarpSpecializedILi30ELi2ELi4ENS5_IJNS4_1CILi2EEENSA_ILi1EEESC_EEEEENS5_IJNSA_ILi128EEENSA_ILi96EEENSA_ILi32EEEEEENS_6half_tENS5_IJlSC_lEEESJ_SK_NS4_8TiledMMAINS4_8MMA_AtomIJNS4_26SM100_MMA_F16BF16_2x1SM_SSISJ_SJ_fLi128ELi96ELNS4_4UMMA5MajorE0ELSP_0ELNSO_7ScaleInE0ELSQ_0EEEEEENS4_6LayoutINS5_IJSC_SC_SC_EEENS5_IJNSA_ILi0EEESV_SV_EEEEENS5_IJNS4_10UnderscoreESY_SY_EEEEENS4_18SM100_TMA_2SM_LOADENS4_14ComposedLayoutINS4_7SwizzleILi2ELi4ELi3EEENS4_18smem_ptr_flag_bitsILi16EEENST_INS5_IJNSA_ILi8EEESH_EEENS5_IJSH_SC_EEEEEEEvNS4_8identityES11_S1B_vS1C_EENS_8epilogue10collective18CollectiveEpilogueINS1E_23Sm100TmaWarpSpecializedILi3ELi2ELi16ELb1ELb0EEEJNS5_IJNSA_ILi64EEESG_SH_EEENS5_IJNST_IS1J_SC_EENST_INS5_IJNSA_ILi16EEESB_EEENS5_IJSC_NSA_ILi48EEEEEEEEEEESJ_SK_SJ_SK_NS1E_6fusion15FusionCallbacksIS1I_NS1S_17LinearCombinationISJ_fSJ_fLNS_15FloatRoundStyleE2EEES1K_S1R_JEEENS4_5SM1004TMEM4LOAD26SM100_TMEM_LOAD_32dp32b16xENS4_13SM90_TMA_LOADENS12_INS13_ILi1ELi4ELi3EEES16_NST_INS5_IJS17_S1M_EEENS5_IJS1M_SC_EEEEEEENS4_39AutoVectorizingCopyWithAssumedAlignmentILi128EEENS4_14SM90_TMA_STOREES27_S29_S29_EEEvvEEEEvNT_6ParamsE)
        /*0038*/ 	.word	0x00000000


	//----- nvinfo : EIATTR_MIN_STACK_SIZE
	.align		4
.L_27:
        /*003c*/ 	.byte	0x04, 0x12
        /*003e*/ 	.short	(.L_29 - .L_28)
	.align		4
.L_28:
        /*0040*/ 	.word	index@(_ZN7cutlass13device_kernelINS_4gemm6kernel13GemmUniversalIN4cute5tupleIJiiiiEEENS1_10collective13CollectiveMmaINS1_35MainloopSm100TmaUmmaWarpSpecializedILi30ELi2ELi4ENS5_IJNS4_1CILi2EEENSA_ILi1EEESC_EEEEENS5_IJNSA_ILi128EEENSA_ILi96EEENSA_ILi32EEEEEENS_6half_tENS5_IJlSC_lEEESJ_SK_NS4_8TiledMMAINS4_8MMA_AtomIJNS4_26SM100_MMA_F16BF16_2x1SM_SSISJ_SJ_fLi128ELi96ELNS4_4UMMA5MajorE0ELSP_0ELNSO_7ScaleInE0ELSQ_0EEEEEENS4_6LayoutINS5_IJSC_SC_SC_EEENS5_IJNSA_ILi0EEESV_SV_EEEEENS5_IJNS4_10UnderscoreESY_SY_EEEEENS4_18SM100_TMA_2SM_LOADENS4_14ComposedLayoutINS4_7SwizzleILi2ELi4ELi3EEENS4_18smem_ptr_flag_bitsILi16EEENST_INS5_IJNSA_ILi8EEESH_EEENS5_IJSH_SC_EEEEEEEvNS4_8identityES11_S1B_vS1C_EENS_8epilogue10collective18CollectiveEpilogueINS1E_23Sm100TmaWarpSpecializedILi3ELi2ELi16ELb1ELb0EEEJNS5_IJNSA_ILi64EEESG_SH_EEENS5_IJNST_IS1J_SC_EENST_INS5_IJNSA_ILi16EEESB_EEENS5_IJSC_NSA_ILi48EEEEEEEEEEESJ_SK_SJ_SK_NS1E_6fusion15FusionCallbacksIS1I_NS1S_17LinearCombinationISJ_fSJ_fLNS_15FloatRoundStyleE2EEES1K_S1R_JEEENS4_5SM1004TMEM4LOAD26SM100_TMEM_LOAD_32dp32b16xENS4_13SM90_TMA_LOADENS12_INS13_ILi1ELi4ELi3EEES16_NST_INS5_IJS17_S1M_EEENS5_IJS1M_SC_EEEEEEENS4_39AutoVectorizingCopyWithAssumedAlignmentILi128EEENS4_14SM90_TMA_STOREES27_S29_S29_EEEvvEEEEvNT_6ParamsE)
        /*0044*/ 	.word	0x00000000
.L_29:


//--------------------- .nv.compat                --------------------------
	.section	.nv.compat,"",@"SHT_CUDA_COMPAT_INFO"
	.align	4
        /*0000*/ 	.byte	0x02, 0x09, 0x01, 0x00, 0x02, 0x02, 0x02, 0x00, 0x02, 0x05, 0x05, 0x00, 0x03, 0x07, 0x01, 0x01
        /*0010*/ 	.byte	0x02, 0x03, 0x01, 0x00, 0x02, 0x06, 0x01, 0x00, 0x04, 0x0b, 0x08, 0x00, 0x09, 0x00, 0x00, 0x00
        /*0020*/ 	.byte	0x00, 0x00, 0x00, 0x00


//--------------------- .nv.info._ZN7cutlass13device_kernelINS_4gemm6kernel13GemmUniversalIN4cute5tupleIJiiiiEEENS1_10collective13CollectiveMmaINS1_35MainloopSm100TmaUmmaWarpSpecializedILi30ELi2ELi4ENS5_IJNS4_1CILi2EEENSA_ILi1EEESC_EEEEENS5_IJNSA_ILi128EEENSA_ILi96EEENSA_ILi32EEEEEENS_6half_tENS5_IJlSC_lEEESJ_SK_NS4_8TiledMMAINS4_8MMA_AtomIJNS4_26SM100_MMA_F16BF16_2x1SM_SSISJ_SJ_fLi128ELi96ELNS4_4UMMA5MajorE0ELSP_0ELNSO_7ScaleInE0ELSQ_0EEEEEENS4_6LayoutINS5_IJSC_SC_SC_EEENS5_IJNSA_ILi0EEESV_SV_EEEEENS5_IJNS4_10UnderscoreESY_SY_EEEEENS4_18SM100_TMA_2SM_LOADENS4_14ComposedLayoutINS4_7SwizzleILi2ELi4ELi3EEENS4_18smem_ptr_flag_bitsILi16EEENST_INS5_IJNSA_ILi8EEESH_EEENS5_IJSH_SC_EEEEEEEvNS4_8identityES11_S1B_vS1C_EENS_8epilogue10collective18CollectiveEpilogueINS1E_23Sm100TmaWarpSpecializedILi3ELi2ELi16ELb1ELb0EEEJNS5_IJNSA_ILi64EEESG_SH_EEENS5_IJNST_IS1J_SC_EENST_INS5_IJNSA_ILi16EEESB_EEENS5_IJSC_NSA_ILi48EEEEEEEEEEESJ_SK_SJ_SK_NS1E_6fusion15FusionCallbacksIS1I_NS1S_17LinearCombinationISJ_fSJ_fLNS_15FloatRoundStyleE2EEES1K_S1R_JEEENS4_5SM1004TMEM4LOAD26SM100_TMEM_LOAD_32dp32b16xENS4_13SM90_TMA_LOADENS12_INS13_ILi1ELi4ELi3EEES16_NST_INS5_IJS17_S1M_EEENS5_IJS1M_SC_EEEEEEENS4_39AutoVectorizingCopyWithAssumedAlignmentILi128EEENS4_14SM90_TMA_STOREES27_S29_S29_EEEvvEEEEvNT_6ParamsE --------------------------
	.section	.nv.info._ZN7cutlass13device_kernelINS_4gemm6kernel13GemmUniversalIN4cute5tupleIJiiiiEEENS1_10collective13CollectiveMmaINS1_35MainloopSm100TmaUmmaWarpSpecializedILi30ELi2ELi4ENS5_IJNS4_1CILi2EEENSA_ILi1EEESC_EEEEENS5_IJNSA_ILi128EEENSA_ILi96EEENSA_ILi32EEEEEENS_6half_tENS5_IJlSC_lEEESJ_SK_NS4_8TiledMMAINS4_8MMA_AtomIJNS4_26SM100_MMA_F16BF16_2x1SM_SSISJ_SJ_fLi128ELi96ELNS4_4UMMA5MajorE0ELSP_0ELNSO_7ScaleInE0ELSQ_0EEEEEENS4_6LayoutINS5_IJSC_SC_SC_EEENS5_IJNSA_ILi0EEESV_SV_EEEEENS5_IJNS4_10UnderscoreESY_SY_EEEEENS4_18SM100_TMA_2SM_LOADENS4_14ComposedLayoutINS4_7SwizzleILi2ELi4ELi3EEENS4_18smem_ptr_flag_bitsILi16EEENST_INS5_IJNSA_ILi8EEESH_EEENS5_IJSH_SC_EEEEEEEvNS4_8identityES11_S1B_vS1C_EENS_8epilogue10collective18CollectiveEpilogueINS1E_23Sm100TmaWarpSpecializedILi3ELi2ELi16ELb1ELb0EEEJNS5_IJNSA_ILi64EEESG_SH_EEENS5_IJNST_IS1J_SC_EENST_INS5_IJNSA_ILi16EEESB_EEENS5_IJSC_NSA_ILi48EEEEEEEEEEESJ_SK_SJ_SK_NS1E_6fusion15FusionCallbacksIS1I_NS1S_17LinearCombinationISJ_fSJ_fLNS_15FloatRoundStyleE2EEES1K_S1R_JEEENS4_5SM1004TMEM4LOAD26SM100_TMEM_LOAD_32dp32b16xENS4_13SM90_TMA_LOADENS12_INS13_ILi1ELi4ELi3EEES16_NST_INS5_IJS17_S1M_EEENS5_IJS1M_SC_EEEEEEENS4_39AutoVectorizingCopyWithAssumedAlignmentILi128EEENS4_14SM90_TMA_STOREES27_S29_S29_EEEvvEEEEvNT_6ParamsE,"",@"SHT_CUDA_INFO"
	.sectionflags	@""
	.align	4


	//----- nvinfo : EIATTR_CUDA_API_VERSION
	.align		4
        /*0000*/ 	.byte	0x04, 0x37
        /*0002*/ 	.short	(.L_31 - .L_30)
.L_30:
        /*0004*/ 	.word	0x00000082


	//----- nvinfo : EIATTR_KPARAM_INFO
	.align		4
.L_31:
        /*0008*/ 	.byte	0x04, 0x17
        /*000a*/ 	.short	(.L_33 - .L_32)
.L_32:
        /*000c*/ 	.word	0x00000000
        /*0010*/ 	.short	0x0000
        /*0012*/ 	.short	0x0000
        /*0014*/ 	.byte	0x00, 0xf0, 0x01, 0x20


	//----- nvinfo : EIATTR_AT_ENTRY_FRAGMENTS
	.align		4
.L_33:
        /*0018*/ 	.byte	0x04, 0x4f
        /*001a*/ 	.short	(.L_35 - .L_34)


	//   ....[0]....
.L_34:
        /*001c*/ 	.word	0x00000007


	//----- nvinfo : EIATTR_RESERVED_SMEM_USED
	.align		4
.L_35:
        /*0020*/ 	.byte	0x01, 0x41
	.zero		2


	//----- nvinfo : EIATTR_SPARSE_MMA_MASK
	.align		4
        /*0024*/ 	.byte	0x03, 0x50
        /*0026*/ 	.short	0x0000


	//----- nvinfo : EIATTR_TCGEN05_2CTA_USED
	.align		4
        /*0028*/ 	.byte	0x01, 0x52
	.zero		2


	//----- nvinfo : EIATTR_MAXREG_COUNT
	.align		4
        /*002c*/ 	.byte	0x03, 0x1b
        /*002e*/ 	.short	0x00ff


	//----- nvinfo : EIATTR_NUM_BARRIERS
	.align		4
        /*0030*/ 	.byte	0x02, 0x4c
        /*0032*/ 	.byte	0x07
	.zero		1


	//----- nvinfo : EIATTR_EXTERNS
	.align		4
        /*0034*/ 	.byte	0x04, 0x0f
        /*0036*/ 	.short	(.L_37 - .L_36)


	//   ....[0]....
	.align		4
.L_36:
        /*0038*/ 	.word	index@(__assertfail)


	//----- nvinfo : EIATTR_MERCURY_ISA_VERSION
	.align		4
.L_37:
        /*003c*/ 	.byte	0x03, 0x5f
        /*003e*/ 	.short	0x0101


	//----- nvinfo : EIATTR_INT_WARP_WIDE_INSTR_OFFSETS
	.align		4
        /*0040*/ 	.byte	0x04, 0x31
        /*0042*/ 	.short	(.L_39 - .L_38)


	//   ....[0]....
.L_38:
        /*0044*/ 	.word	0x00001060


	//   ....[1]....
        /*0048*/ 	.word	0x00001100


	//   ....[2]....
        /*004c*/ 	.word	0x00002460


	//   ....[3]....
        /*0050*/ 	.word	0x00005100


	//   ....[4]....
        /*0054*/ 	.word	0x00005120


	//   ....[5]....
        /*0058*/ 	.word	0x00005150


	//   ....[6]....
        /*005c*/ 	.word	0x00005a80


	//   ....[7]....
        /*0060*/ 	.word	0x00005aa0


	//   ....[8]....
        /*0064*/ 	.word	0x00005ba0


	//   ....[9]....
        /*0068*/ 	.word	0x00005c50


	//   ....[10]....
        /*006c*/ 	.word	0x00005c70


	//   ....[11]....
        /*0070*/ 	.word	0x00005da0


	//   ....[12]....
        /*0074*/ 	.word	0x00005f20


	//   ....[13]....
        /*0078*/ 	.word	0x00005f30


	//   ....[14]....
        /*007c*/ 	.word	0x000060c0


	//----- nvinfo : EIATTR_COOP_GROUP_MASK_REGIDS
	.align		4
.L_39:
        /*0080*/ 	.byte	0x04, 0x29
        /*0082*/ 	.short	(.L_41 - .L_40)


	//   ....[0]....
.L_40:
        /*0084*/ 	.word	0xffffffff


	//   ....[1]....
        /*0088*/ 	.word	0xffffffff


	//   ....[2]....
        /*008c*/ 	.word	0xffffffff


	//   ....[3]....
        /*0090*/ 	.word	0xffffffff


	//   ....[4]....
        /*0094*/ 	.word	0xffffffff


	//   ....[5]....
        /*0098*/ 	.word	0xffffffff


	//   ....[6]....
        /*009c*/ 	.word	0xffffffff


	//   ....[7]....
        /*00a0*/ 	.word	0xffffffff


	//   ....[8]....
        /*00a4*/ 	.word	0xffffffff


	//   ....[9]....
        /*00a8*/ 	.word	0xffffffff


	//   ....[10]....
        /*00ac*/ 	.word	0xffffffff


	//   ....[11]....
        /*00b0*/ 	.word	0xffffffff


	//   ....[12]....
        /*00b4*/ 	.word	0xffffffff


	//   ....[13]....
        /*00b8*/ 	.word	0xffffffff


	//----- nvinfo : EIATTR_COOP_GROUP_INSTR_OFFSETS
	.align		4
.L_41:
        /*00bc*/ 	.byte	0x04, 0x28
        /*00be*/ 	.short	(.L_43 - .L_42)


	//   ....[0]....
.L_42:
        /*00c0*/ 	.word	0x000000c0


	//   ....[1]....
        /*00c4*/ 	.word	0x00000500


	//   ....[2]....
        /*00c8*/ 	.word	0x000009f0


	//   ....[3]....
        /*00cc*/ 	.word	0x00000b60


	//   ....[4]....
        /*00d0*/ 	.word	0x00000c50


	//   ....[5]....
        /*00d4*/ 	.word	0x00000db0


	//   ....[6]....
        /*00d8*/ 	.word	0x00000f40


	//   ....[7]....
        /*00dc*/ 	.word	0x00001180


	//   ....[8]....
        /*00e0*/ 	.word	0x00002340


	//   ....[9]....
        /*00e4*/ 	.word	0x00003fc0


	//   ....[10]....
        /*00e8*/ 	.word	0x00004490


	//   ....[11]....
        /*00ec*/ 	.word	0x000044c0


	//   ....[12]....
        /*00f0*/ 	.word	0x00005010


	//   ....[13]....
        /*00f4*/ 	.word	0x00005210


	//----- nvinfo : EIATTR_VRC_CTA_INIT_COUNT
	.align		4
.L_43:
        /*00f8*/ 	.byte	0x02, 0x4a
        /*00fa*/ 	.byte	0x80
	.zero		1


	//----- nvinfo : EIATTR_SYSCALL_OFFSETS
	.align		4
        /*00fc*/ 	.byte	0x04, 0x46
        /*00fe*/ 	.short	(.L_45 - .L_44)


	//   ....[0]....
.L_44:
        /*0100*/ 	.word	0x00006b60


	//   ....[1]....
        /*0104*/ 	.word	0x00006c50


	//   ....[2]....
        /*0108*/ 	.word	0x00007390


	//   ....[3]....
        /*010c*/ 	.word	0x00007cc0


	//   ....[4]....
        /*0110*/ 	.word	0x000085a0


	//----- nvinfo : EIATTR_MBARRIER_INSTR_OFFSETS
	.align		4
.L_45:
        /*0114*/ 	.byte	0x04, 0x39
        /*0116*/ 	.short	(.L_47 - .L_46)


	//   ....[0]....
.L_46:
        /*0118*/ 	.word	0x00000610
        /*011c*/ 	.word	0x000000ff
        /*0120*/ 	.word	0x00000000
        /*0124*/ 	.short	0x0100
        /*0126*/ 	.byte	0x05
	.zero		1


	//   ....[1]....
        /*0128*/ 	.word	0x00000620
        /*012c*/ 	.word	0x000000ff
        /*0130*/ 	.word	0x000000f0
        /*0134*/ 	.short	0x0100
        /*0136*/ 	.byte	0x05
	.zero		1


	//   ....[2]....
        /*0138*/ 	.word	0x00000630
        /*013c*/ 	.word	0x000000ff
        /*0140*/ 	.word	0x00000008
        /*0144*/ 	.short	0x0100
        /*0146*/ 	.byte	0x05
	.zero		1


	//   ....[3]....
        /*0148*/ 	.word	0x00000640
        /*014c*/ 	.word	0x000000ff
        /*0150*/ 	.word	0x000000f8
        /*0154*/ 	.short	0x0100
        /*0156*/ 	.byte	0x05
	.zero		1


	//   ....[4]....
        /*0158*/ 	.word	0x00000650
        /*015c*/ 	.word	0x000000ff
        /*0160*/ 	.word	0x00000010
        /*0164*/ 	.short	0x0100
        /*0166*/ 	.byte	0x05
	.zero		1


	//   ....[5]....
        /*0168*/ 	.word	0x00000660
        /*016c*/ 	.word	0x000000ff
        /*0170*/ 	.word	0x00000100
        /*0174*/ 	.short	0x0100
        /*0176*/ 	.byte	0x05
	.zero		1


	//   ....[6]....
        /*0178*/ 	.word	0x00000670
        /*017c*/ 	.word	0x000000ff
        /*0180*/ 	.word	0x00000018
        /*0184*/ 	.short	0x0100
        /*0186*/ 	.byte	0x05
	.zero		1


	//   ....[7]....
        /*0188*/ 	.word	0x00000680
        /*018c*/ 	.word	0x000000ff
        /*0190*/ 	.word	0x00000108
        /*0194*/ 	.short	0x0100
        /*0196*/ 	.byte	0x05
	.zero		1


	//   ....[8]....
        /*0198*/ 	.word	0x00000690
        /*019c*/ 	.word	0x000000ff
        /*01a0*/ 	.word	0x00000020
        /*01a4*/ 	.short	0x0100
        /*01a6*/ 	.byte	0x05
	.zero		1


	//   ....[9]....
        /*01a8*/ 	.word	0x000006a0
        /*01ac*/ 	.word	0x000000ff
        /*01b0*/ 	.word	0x00000110
        /*01b4*/ 	.short	0x0100
        /*01b6*/ 	.byte	0x05
	.zero		1


	//   ....[10]....
        /*01b8*/ 	.word	0x000006b0
        /*01bc*/ 	.word	0x000000ff
        /*01c0*/ 	.word	0x00000028
        /*01c4*/ 	.short	0x0100
        /*01c6*/ 	.byte	0x05
	.zero		1


	//   ....[11]....
        /*01c8*/ 	.word	0x000006c0
        /*01cc*/ 	.word	0x000000ff
        /*01d0*/ 	.word	0x00000118
        /*01d4*/ 	.short	0x0100
        /*01d6*/ 	.byte	0x05
	.zero		1


	//   ....[12]....
        /*01d8*/ 	.word	0x000006d0
        /*01dc*/ 	.word	0x000000ff
        /*01e0*/ 	.word	0x00000030
        /*01e4*/ 	.short	0x0100
        /*01e6*/ 	.byte	0x05
	.zero		1


	//   ....[13]....
        /*01e8*/ 	.word	0x000006e0
        /*01ec*/ 	.word	0x000000ff
        /*01f0*/ 	.word	0x00000120
        /*01f4*/ 	.short	0x0100
        /*01f6*/ 	.byte	0x05
	.zero		1


	//   ....[14]....
        /*01f8*/ 	.word	0x000006f0
        /*01fc*/ 	.word	0x000000ff
        /*0200*/ 	.word	0x00000038
        /*0204*/ 	.short	0x0100
        /*0206*/ 	.byte	0x05
	.zero		1


	//   ....[15]....
        /*0208*/ 	.word	0x00000700
        /*020c*/ 	.word	0x000000ff
        /*0210*/ 	.word	0x00000128
        /*0214*/ 	.short	0x0100
        /*0216*/ 	.byte	0x05
	.zero		1


	//   ....[16]....
        /*0218*/ 	.word	0x00000710
        /*021c*/ 	.word	0x000000ff
        /*0220*/ 	.word	0x00000040
        /*0224*/ 	.short	0x0100
        /*0226*/ 	.byte	0x05
	.zero		1


	//   ....[17]....
        /*0228*/ 	.word	0x00000720
        /*022c*/ 	.word	0x000000ff
        /*0230*/ 	.word	0x00000130
        /*0234*/ 	.short	0x0100
        /*0236*/ 	.byte	0x05
	.zero		1


	//   ....[18]....
        /*0238*/ 	.word	0x00000730
        /*023c*/ 	.word	0x000000ff
        /*0240*/ 	.word	0x00000048
        /*0244*/ 	.short	0x0100
        /*0246*/ 	.byte	0x05
	.zero		1


	//   ....[19]....
        /*0248*/ 	.word	0x00000740
        /*024c*/ 	.word	0x000000ff
        /*0250*/ 	.word	0x00000138
        /*0254*/ 	.short	0x0100
        /*0256*/ 	.byte	0x05
	.zero		1


	//   ....[20]....
        /*0258*/ 	.word	0x00000750
        /*025c*/ 	.word	0x000000ff
        /*0260*/ 	.word	0x00000050
        /*0264*/ 	.short	0x0100
        /*0266*/ 	.byte	0x05
	.zero		1


	//   ....[21]....
        /*0268*/ 	.word	0x00000760
        /*026c*/ 	.word	0x000000ff
        /*0270*/ 	.word	0x00000140
        /*0274*/ 	.short	0x0100
        /*0276*/ 	.byte	0x05
	.zero		1


	//   ....[22]....
        /*0278*/ 	.word	0x00000770
        /*027c*/ 	.word	0x000000ff
        /*0280*/ 	.word	0x00000058
        /*0284*/ 	.short	0x0100
        /*0286*/ 	.byte	0x05
	.zero		1


	//   ....[23]....
        /*0288*/ 	.word	0x00000780
        /*028c*/ 	.word	0x000000ff
        /*0290*/ 	.word	0x00000148
        /*0294*/ 	.short	0x0100
        /*0296*/ 	.byte	0x05
	.zero		1


	//   ....[24]....
        /*0298*/ 	.word	0x00000790
        /*029c*/ 	.word	0x000000ff
        /*02a0*/ 	.word	0x00000060
        /*02a4*/ 	.short	0x0100
        /*02a6*/ 	.byte	0x05
	.zero		1


	//   ....[25]....
        /*02a8*/ 	.word	0x000007a0
        /*02ac*/ 	.word	0x000000ff
        /*02b0*/ 	.word	0x00000150
        /*02b4*/ 	.short	0x0100
        /*02b6*/ 	.byte	0x05
	.zero		1


	//   ....[26]....
        /*02b8*/ 	.word	0x000007b0
        /*02bc*/ 	.word	0x000000ff
        /*02c0*/ 	.word	0x00000068
        /*02c4*/ 	.short	0x0100
        /*02c6*/ 	.byte	0x05
	.zero		1


	//   ....[27]....
        /*02c8*/ 	.word	0x000007c0
        /*02cc*/ 	.word	0x000000ff
        /*02d0*/ 	.word	0x00000158
        /*02d4*/ 	.short	0x0100
        /*02d6*/ 	.byte	0x05
	.zero		1


	//   ....[28]....
        /*02d8*/ 	.word	0x000007d0
        /*02dc*/ 	.word	0x000000ff
        /*02e0*/ 	.word	0x00000070
        /*02e4*/ 	.short	0x0100
        /*02e6*/ 	.byte	0x05
	.zero		1


	//   ....[29]....
        /*02e8*/ 	.word	0x000007e0
        /*02ec*/ 	.word	0x000000ff
        /*02f0*/ 	.word	0x00000160
        /*02f4*/ 	.short	0x0100
        /*02f6*/ 	.byte	0x05
	.zero		1


	//   ....[30]....
        /*02f8*/ 	.word	0x000007f0
        /*02fc*/ 	.word	0x000000ff
        /*0300*/ 	.word	0x00000078
        /*0304*/ 	.short	0x0100
        /*0306*/ 	.byte	0x05
	.zero		1


	//   ....[31]....
        /*0308*/ 	.word	0x00000800
        /*030c*/ 	.word	0x000000ff
        /*0310*/ 	.word	0x00000168
        /*0314*/ 	.short	0x0100
        /*0316*/ 	.byte	0x05
	.zero		1


	//   ....[32]....
        /*0318*/ 	.word	0x00000810
        /*031c*/ 	.word	0x000000ff
        /*0320*/ 	.word	0x00000080
        /*0324*/ 	.short	0x0100
        /*0326*/ 	.byte	0x05
	.zero		1


	//   ....[33]....
        /*0328*/ 	.word	0x00000820
        /*032c*/ 	.word	0x000000ff
        /*0330*/ 	.word	0x00000170
        /*0334*/ 	.short	0x0100
        /*0336*/ 	.byte	0x05
	.zero		1


	//   ....[34]....
        /*0338*/ 	.word	0x00000830
        /*033c*/ 	.word	0x000000ff
        /*0340*/ 	.word	0x00000088
        /*0344*/ 	.short	0x0100
        /*0346*/ 	.byte	0x05
	.zero		1


	//   ....[35]....
        /*0348*/ 	.word	0x00000840
        /*034c*/ 	.word	0x000000ff
        /*0350*/ 	.word	0x00000178
        /*0354*/ 	.short	0x0100
        /*0356*/ 	.byte	0x05
	.zero		1


	//   ....[36]....
        /*0358*/ 	.word	0x00000850
        /*035c*/ 	.word	0x000000ff
        /*0360*/ 	.word	0x00000090
        /*0364*/ 	.short	0x0100
        /*0366*/ 	.byte	0x05
	.zero		1


	//   ....[37]....
        /*0368*/ 	.word	0x00000860
        /*036c*/ 	.word	0x000000ff
        /*0370*/ 	.word	0x00000180
        /*0374*/ 	.short	0x0100
        /*0376*/ 	.byte	0x05
	.zero		1


	//   ....[38]....
        /*0378*/ 	.word	0x00000870
        /*037c*/ 	.word	0x000000ff
        /*0380*/ 	.word	0x00000098
        /*0384*/ 	.short	0x0100
        /*0386*/ 	.byte	0x05
	.zero		1


	//   ....[39]....
        /*0388*/ 	.word	0x00000880
        /*038c*/ 	.word	0x000000ff
        /*0390*/ 	.word	0x00000188
        /*0394*/ 	.short	0x0100
        /*0396*/ 	.byte	0x05
	.zero		1


	//   ....[40]....
        /*0398*/ 	.word	0x00000890
        /*039c*/ 	.word	0x000000ff
        /*03a0*/ 	.word	0x000000a0
        /*03a4*/ 	.short	0x0100
        /*03a6*/ 	.byte	0x05
	.zero		1


	//   ....[41]....
        /*03a8*/ 	.word	0x000008a0
        /*03ac*/ 	.word	0x000000ff
        /*03b0*/ 	.word	0x00000190
        /*03b4*/ 	.short	0x0100
        /*03b6*/ 	.byte	0x05
	.zero		1


	//   ....[42]....
        /*03b8*/ 	.word	0x000008b0
        /*03bc*/ 	.word	0x000000ff
        /*03c0*/ 	.word	0x000000a8
        /*03c4*/ 	.short	0x0100
        /*03c6*/ 	.byte	0x05
	.zero		1


	//   ....[43]....
        /*03c8*/ 	.word	0x000008c0
        /*03cc*/ 	.word	0x000000ff
        /*03d0*/ 	.word	0x00000198
        /*03d4*/ 	.short	0x0100
        /*03d6*/ 	.byte	0x05
	.zero		1


	//   ....[44]....
        /*03d8*/ 	.word	0x000008d0
        /*03dc*/ 	.word	0x000000ff
        /*03e0*/ 	.word	0x000000b0
        /*03e4*/ 	.short	0x0100
        /*03e6*/ 	.byte	0x05
	.zero		1


	//   ....[45]....
        /*03e8*/ 	.word	0x000008e0
        /*03ec*/ 	.word	0x000000ff
        /*03f0*/ 	.word	0x000001a0
        /*03f4*/ 	.short	0x0100
        /*03f6*/ 	.byte	0x05
	.zero		1


	//   ....[46]....
        /*03f8*/ 	.word	0x000008f0
        /*03fc*/ 	.word	0x000000ff
        /*0400*/ 	.word	0x000000b8
        /*0404*/ 	.short	0x0100
        /*0406*/ 	.byte	0x05
	.zero		1


	//   ....[47]....
        /*0408*/ 	.word	0x00000900
        /*040c*/ 	.word	0x000000ff
        /*0410*/ 	.word	0x000001a8
        /*0414*/ 	.short	0x0100
        /*0416*/ 	.byte	0x05
	.zero		1


	//   ....[48]....
        /*0418*/ 	.word	0x00000910
        /*041c*/ 	.word	0x000000ff
        /*0420*/ 	.word	0x000000c0
        /*0424*/ 	.short	0x0100
        /*0426*/ 	.byte	0x05
	.zero		1


	//   ....[49]....
        /*0428*/ 	.word	0x00000920
        /*042c*/ 	.word	0x000000ff
        /*0430*/ 	.word	0x000001b0
        /*0434*/ 	.short	0x0100
        /*0436*/ 	.byte	0x05
	.zero		1


	//   ....[50]....
        /*0438*/ 	.word	0x00000930
        /*043c*/ 	.word	0x000000ff
        /*0440*/ 	.word	0x000000c8
        /*0444*/ 	.short	0x0100
        /*0446*/ 	.byte	0x05
	.zero		1


	//   ....[51]....
        /*0448*/ 	.word	0x00000940
        /*044c*/ 	.word	0x000000ff
        /*0450*/ 	.word	0x000001b8
        /*0454*/ 	.short	0x0100
        /*0456*/ 	.byte	0x05
	.zero		1


	//   ....[52]....
        /*0458*/ 	.word	0x00000950
        /*045c*/ 	.word	0x000000ff
        /*0460*/ 	.word	0x000000d0
        /*0464*/ 	.short	0x0100
        /*0466*/ 	.byte	0x05
	.zero		1


	//   ....[53]....
        /*0468*/ 	.word	0x00000960
        /*046c*/ 	.word	0x000000ff
        /*0470*/ 	.word	0x000001c0
        /*0474*/ 	.short	0x0100
        /*0476*/ 	.byte	0x05
	.zero		1


	//   ....[54]....
        /*0478*/ 	.word	0x00000970
        /*047c*/ 	.word	0x000000ff
        /*0480*/ 	.word	0x000000d8
        /*0484*/ 	.short	0x0100
        /*0486*/ 	.byte	0x05
	.zero		1


	//   ....[55]....
        /*0488*/ 	.word	0x00000980
        /*048c*/ 	.word	0x000000ff
        /*0490*/ 	.word	0x000001c8
        /*0494*/ 	.short	0x0100
        /*0496*/ 	.byte	0x05
	.zero		1


	//   ....[56]....
        /*0498*/ 	.word	0x00000990
        /*049c*/ 	.word	0x000000ff
        /*04a0*/ 	.word	0x000000e0
        /*04a4*/ 	.short	0x0100
        /*04a6*/ 	.byte	0x05
	.zero		1


	//   ....[57]....
        /*04a8*/ 	.word	0x000009a0
        /*04ac*/ 	.word	0x000000ff
        /*04b0*/ 	.word	0x000001d0
        /*04b4*/ 	.short	0x0100
        /*04b6*/ 	.byte	0x05
	.zero		1


	//   ....[58]....
        /*04b8*/ 	.word	0x000009b0
        /*04bc*/ 	.word	0x000000ff
        /*04c0*/ 	.word	0x000000e8
        /*04c4*/ 	.short	0x0100
        /*04c6*/ 	.byte	0x05
	.zero		1


	//   ....[59]....
        /*04c8*/ 	.word	0x000009c0
        /*04cc*/ 	.word	0x000000ff
        /*04d0*/ 	.word	0x000001d8
        /*04d4*/ 	.short	0x0100
        /*04d6*/ 	.byte	0x05
	.zero		1


	//   ....[60]....
        /*04d8*/ 	.word	0x00000af0
        /*04dc*/ 	.word	0x000000ff
        /*04e0*/ 	.word	0x000001e0
        /*04e4*/ 	.short	0x0100
        /*04e6*/ 	.byte	0x07
	.zero		1


	//   ....[61]....
        /*04e8*/ 	.word	0x00000b00
        /*04ec*/ 	.word	0x000000ff
        /*04f0*/ 	.word	0x000001f8
        /*04f4*/ 	.short	0x0100
        /*04f6*/ 	.byte	0x07
	.zero		1


	//   ....[62]....
        /*04f8*/ 	.word	0x00000b10
        /*04fc*/ 	.word	0x000000ff
        /*0500*/ 	.word	0x000001e8
        /*0504*/ 	.short	0x0100
        /*0506*/ 	.byte	0x07
	.zero		1


	//   ....[63]....
        /*0508*/ 	.word	0x00000b20
        /*050c*/ 	.word	0x000000ff
        /*0510*/ 	.word	0x00000200
        /*0514*/ 	.short	0x0100
        /*0516*/ 	.byte	0x07
	.zero		1


	//   ....[64]....
        /*0518*/ 	.word	0x00000b30
        /*051c*/ 	.word	0x000000ff
        /*0520*/ 	.word	0x000001f0
        /*0524*/ 	.short	0x0100
        /*0526*/ 	.byte	0x07
	.zero		1


	//   ....[65]....
        /*0528*/ 	.word	0x00000b40
        /*052c*/ 	.word	0x000000ff
        /*0530*/ 	.word	0x00000208
        /*0534*/ 	.short	0x0100
        /*0536*/ 	.byte	0x07
	.zero		1


	//   ....[66]....
        /*0538*/ 	.word	0x00000c20
        /*053c*/ 	.word	0x000000ff
        /*0540*/ 	.word	0x00000210
        /*0544*/ 	.short	0x0100
        /*0546*/ 	.byte	0x05
	.zero		1


	//   ....[67]....
        /*0548*/ 	.word	0x00000c30
        /*054c*/ 	.word	0x000000ff
        /*0550*/ 	.word	0x00000218
        /*0554*/ 	.short	0x0100
        /*0556*/ 	.byte	0x05
	.zero		1


	//   ....[68]....
        /*0558*/ 	.word	0x00000d60
        /*055c*/ 	.word	0x000000ff
        /*0560*/ 	.word	0x00000220
        /*0564*/ 	.short	0x0100
        /*0566*/ 	.byte	0x05
	.zero		1


	//   ....[69]....
        /*0568*/ 	.word	0x00000d70
        /*056c*/ 	.word	0x000000ff
        /*0570*/ 	.word	0x00000230
        /*0574*/ 	.short	0x0100
        /*0576*/ 	.byte	0x05
	.zero		1


	//   ....[70]....
        /*0578*/ 	.word	0x00000d80
        /*057c*/ 	.word	0x000000ff
        /*0580*/ 	.word	0x00000228
        /*0584*/ 	.short	0x0100
        /*0586*/ 	.byte	0x05
	.zero		1


	//   ....[71]....
        /*0588*/ 	.word	0x00000d90
        /*058c*/ 	.word	0x000000ff
        /*0590*/ 	.word	0x00000238
        /*0594*/ 	.short	0x0100
        /*0596*/ 	.byte	0x05
	.zero		1


	//   ....[72]....
        /*0598*/ 	.word	0x00000eb0
        /*059c*/ 	.word	0x000000ff
        /*05a0*/ 	.word	0x00000240
        /*05a4*/ 	.short	0x0100
        /*05a6*/ 	.byte	0x07
	.zero		1


	//   ....[73]....
        /*05a8*/ 	.word	0x00000ec0
        /*05ac*/ 	.word	0x000000ff
        /*05b0*/ 	.word	0x00000260
        /*05b4*/ 	.short	0x0100
        /*05b6*/ 	.byte	0x07
	.zero		1


	//   ....[74]....
        /*05b8*/ 	.word	0x00000ed0
        /*05bc*/ 	.word	0x000000ff
        /*05c0*/ 	.word	0x00000248
        /*05c4*/ 	.short	0x0100
        /*05c6*/ 	.byte	0x07
	.zero		1


	//   ....[75]....
        /*05c8*/ 	.word	0x00000ee0
        /*05cc*/ 	.word	0x000000ff
        /*05d0*/ 	.word	0x00000268
        /*05d4*/ 	.short	0x0100
        /*05d6*/ 	.byte	0x07
	.zero		1


	//   ....[76]....
        /*05d8*/ 	.word	0x00000ef0
        /*05dc*/ 	.word	0x000000ff
        /*05e0*/ 	.word	0x00000250
        /*05e4*/ 	.short	0x0100
        /*05e6*/ 	.byte	0x07
	.zero		1


	//   ....[77]....
        /*05e8*/ 	.word	0x00000f00
        /*05ec*/ 	.word	0x000000ff
        /*05f0*/ 	.word	0x00000270
        /*05f4*/ 	.short	0x0100
        /*05f6*/ 	.byte	0x07
	.zero		1


	//   ....[78]....
        /*05f8*/ 	.word	0x00000f10
        /*05fc*/ 	.word	0x000000ff
        /*0600*/ 	.word	0x00000258
        /*0604*/ 	.short	0x0100
        /*0606*/ 	.byte	0x07
	.zero		1


	//   ....[79]....
        /*0608*/ 	.word	0x00000f20
        /*060c*/ 	.word	0x000000ff
        /*0610*/ 	.word	0x00000278
        /*0614*/ 	.short	0x0100
        /*0616*/ 	.byte	0x07
	.zero		1


	//   ....[80]....
        /*0618*/ 	.word	0x00001010
        /*061c*/ 	.word	0x000000ff
        /*0620*/ 	.word	0x00000280
        /*0624*/ 	.short	0x0100
        /*0626*/ 	.byte	0x05
	.zero		1


	//   ....[81]....
        /*0628*/ 	.word	0x00001020
        /*062c*/ 	.word	0x000000ff
        /*0630*/ 	.word	0x00000290
        /*0634*/ 	.short	0x0100
        /*0636*/ 	.byte	0x05
	.zero		1


	//   ....[82]....
        /*0638*/ 	.word	0x00001030
        /*063c*/ 	.word	0x000000ff
        /*0640*/ 	.word	0x00000288
        /*0644*/ 	.short	0x0100
        /*0646*/ 	.byte	0x05
	.zero		1


	//   ....[83]....
        /*0648*/ 	.word	0x00001040
        /*064c*/ 	.word	0x000000ff
        /*0650*/ 	.word	0x00000298
        /*0654*/ 	.short	0x0100
        /*0656*/ 	.byte	0x05
	.zero		1


	//   ....[84]....
        /*0658*/ 	.word	0x00001130
        /*065c*/ 	.word	0x000000ff
        /*0660*/ 	.word	0x000002a0
        /*0664*/ 	.short	0x0100
        /*0666*/ 	.byte	0x04
	.zero		1


	//   ....[85]....
        /*0668*/ 	.word	0x00001b40
        /*066c*/ 	.word	0x00000003
        /*0670*/ 	.word	0x00000290
        /*0674*/ 	.short	0x010a
        /*0676*/ 	.byte	0xff
	.zero		1


	//   ....[86]....
        /*0678*/ 	.word	0x00001b70
        /*067c*/ 	.word	0x00000003
        /*0680*/ 	.word	0x00000280
        /*0684*/ 	.short	0x0101
        /*0686*/ 	.byte	0xff
	.zero		1


	//   ....[87]....
        /*0688*/ 	.word	0x00001c80
        /*068c*/ 	.word	0x000000ff
        /*0690*/ 	.word	0x000000f0
        /*0694*/ 	.short	0x010a
        /*0696*/ 	.byte	0x05
	.zero		1


	//   ....[88]....
        /*0698*/ 	.word	0x00001d40
        /*069c*/ 	.word	0x000000ff
        /*06a0*/ 	.word	0x000000f0
        /*06a4*/ 	.short	0x010a
        /*06a6*/ 	.byte	0x21
	.zero		1


	//   ....[89]....
        /*06a8*/ 	.word	0x00001ef0
        /*06ac*/ 	.word	0x000000ff
        /*06b0*/ 	.word	0x000000f0
        /*06b4*/ 	.short	0x010a
        /*06b6*/ 	.byte	0x08
	.zero		1


	//   ....[90]....
        /*06b8*/ 	.word	0x00001ff0
        /*06bc*/ 	.word	0x000000ff
        /*06c0*/ 	.word	0x00000218
        /*06c4*/ 	.short	0x0101
        /*06c6*/ 	.byte	0x04
	.zero		1


	//   ....[91]....
        /*06c8*/ 	.word	0x00002010
        /*06cc*/ 	.word	0x000000ff
        /*06d0*/ 	.word	0x000000f0
        /*06d4*/ 	.short	0x010a
        /*06d6*/ 	.byte	0x05
	.zero		1


	//   ....[92]....
        /*06d8*/ 	.word	0x00002090
        /*06dc*/ 	.word	0x000000ff
        /*06e0*/ 	.word	0x000000f0
        /*06e4*/ 	.short	0x010a
        /*06e6*/ 	.byte	0x11
	.zero		1


	//   ....[93]....
        /*06e8*/ 	.word	0x00002220
        /*06ec*/ 	.word	0x000000ff
        /*06f0*/ 	.word	0x000000f0
        /*06f4*/ 	.short	0x010a
        /*06f6*/ 	.byte	0x08
	.zero		1


	//   ....[94]....
        /*06f8*/ 	.word	0x00002370
        /*06fc*/ 	.word	0x00000002
        /*0700*/ 	.word	0x00000220
        /*0704*/ 	.short	0x010a
        /*0706*/ 	.byte	0xff
	.zero		1


	//   ....[95]....
        /*0708*/ 	.word	0x00002430
        /*070c*/ 	.word	0x00000002
        /*0710*/ 	.word	0x00000000
        /*0714*/ 	.short	0x0101
        /*0716*/ 	.byte	0xff
	.zero		1


	//   ....[96]....
        /*0718*/ 	.word	0x00002990
        /*071c*/ 	.word	0x000000ff
        /*0720*/ 	.word	0x00000000
        /*0724*/ 	.short	0x010a
        /*0726*/ 	.byte	0x05
	.zero		1


	//   ....[97]....
        /*0728*/ 	.word	0x00002a20
        /*072c*/ 	.word	0x000000ff
        /*0730*/ 	.word	0x00000000
        /*0734*/ 	.short	0x010a
        /*0736*/ 	.byte	0x05
	.zero		1


	//   ....[98]....
        /*0738*/ 	.word	0x00002ab0
        /*073c*/ 	.word	0x000000ff
        /*0740*/ 	.word	0x00000000
        /*0744*/ 	.short	0x010a
        /*0746*/ 	.byte	0x05
	.zero		1


	//   ....[99]....
        /*0748*/ 	.word	0x00002b40
        /*074c*/ 	.word	0x000000ff
        /*0750*/ 	.word	0x00000000
        /*0754*/ 	.short	0x010a
        /*0756*/ 	.byte	0x05
	.zero		1


	//   ....[100]....
        /*0758*/ 	.word	0x00002bd0
        /*075c*/ 	.word	0x000000ff
        /*0760*/ 	.word	0x00000000
        /*0764*/ 	.short	0x010a
        /*0766*/ 	.byte	0x05
	.zero		1


	//   ....[101]....
        /*0768*/ 	.word	0x00002c60
        /*076c*/ 	.word	0x000000ff
        /*0770*/ 	.word	0x00000000
        /*0774*/ 	.short	0x010a
        /*0776*/ 	.byte	0x05
	.zero		1


	//   ....[102]....
        /*0778*/ 	.word	0x00002cf0
        /*077c*/ 	.word	0x000000ff
        /*0780*/ 	.word	0x00000000
        /*0784*/ 	.short	0x010a
        /*0786*/ 	.byte	0x05
	.zero		1


	//   ....[103]....
        /*0788*/ 	.word	0x00002d80
        /*078c*/ 	.word	0x000000ff
        /*0790*/ 	.word	0x00000000
        /*0794*/ 	.short	0x010a
        /*0796*/ 	.byte	0x05
	.zero		1


	//   ....[104]....
        /*0798*/ 	.word	0x00002e10
        /*079c*/ 	.word	0x000000ff
        /*07a0*/ 	.word	0x00000000
        /*07a4*/ 	.short	0x010a
        /*07a6*/ 	.byte	0x05
	.zero		1


	//   ....[105]....
        /*07a8*/ 	.word	0x00002ea0
        /*07ac*/ 	.word	0x000000ff
        /*07b0*/ 	.word	0x00000000
        /*07b4*/ 	.short	0x010a
        /*07b6*/ 	.byte	0x05
	.zero		1


	//   ....[106]....
        /*07b8*/ 	.word	0x00002f30
        /*07bc*/ 	.word	0x000000ff
        /*07c0*/ 	.word	0x00000000
        /*07c4*/ 	.short	0x010a
        /*07c6*/ 	.byte	0x05
	.zero		1


	//   ....[107]....
        /*07c8*/ 	.word	0x00002fc0
        /*07cc*/ 	.word	0x000000ff
        /*07d0*/ 	.word	0x00000000
        /*07d4*/ 	.short	0x010a
        /*07d6*/ 	.byte	0x05
	.zero		1


	//   ....[108]....
        /*07d8*/ 	.word	0x00003050
        /*07dc*/ 	.word	0x000000ff
        /*07e0*/ 	.word	0x00000000
        /*07e4*/ 	.short	0x010a
        /*07e6*/ 	.byte	0x05
	.zero		1


	//   ....[109]....
        /*07e8*/ 	.word	0x000030e0
        /*07ec*/ 	.word	0x000000ff
        /*07f0*/ 	.word	0x00000000
        /*07f4*/ 	.short	0x010a
        /*07f6*/ 	.byte	0x05
	.zero		1


	//   ....[110]....
        /*07f8*/ 	.word	0x00003170
        /*07fc*/ 	.word	0x000000ff
        /*0800*/ 	.word	0x00000000
        /*0804*/ 	.short	0x010a
        /*0806*/ 	.byte	0x05
	.zero		1


	//   ....[111]....
        /*0808*/ 	.word	0x00003200
        /*080c*/ 	.word	0x000000ff
        /*0810*/ 	.word	0x00000000
        /*0814*/ 	.short	0x010a
        /*0816*/ 	.byte	0x05
	.zero		1


	//   ....[112]....
        /*0818*/ 	.word	0x00003290
        /*081c*/ 	.word	0x000000ff
        /*0820*/ 	.word	0x00000000
        /*0824*/ 	.short	0x010a
        /*0826*/ 	.byte	0x05
	.zero		1


	//   ....[113]....
        /*0828*/ 	.word	0x00003320
        /*082c*/ 	.word	0x000000ff
        /*0830*/ 	.word	0x00000000
        /*0834*/ 	.short	0x010a
        /*0836*/ 	.byte	0x05
	.zero		1


	//   ....[114]....
        /*0838*/ 	.word	0x000033b0
        /*083c*/ 	.word	0x000000ff
        /*0840*/ 	.word	0x00000000
        /*0844*/ 	.short	0x010a
        /*0846*/ 	.byte	0x05
	.zero		1


	//   ....[115]....
        /*0848*/ 	.word	0x00003440
        /*084c*/ 	.word	0x000000ff
        /*0850*/ 	.word	0x00000000
        /*0854*/ 	.short	0x010a
        /*0856*/ 	.byte	0x05
	.zero		1


	//   ....[116]....
        /*0858*/ 	.word	0x000034d0
        /*085c*/ 	.word	0x000000ff
        /*0860*/ 	.word	0x00000000
        /*0864*/ 	.short	0x010a
        /*0866*/ 	.byte	0x05
	.zero		1


	//   ....[117]....
        /*0868*/ 	.word	0x00003560
        /*086c*/ 	.word	0x000000ff
        /*0870*/ 	.word	0x00000000
        /*0874*/ 	.short	0x010a
        /*0876*/ 	.byte	0x05
	.zero		1


	//   ....[118]....
        /*0878*/ 	.word	0x000035f0
        /*087c*/ 	.word	0x000000ff
        /*0880*/ 	.word	0x00000000
        /*0884*/ 	.short	0x010a
        /*0886*/ 	.byte	0x05
	.zero		1


	//   ....[119]....
        /*0888*/ 	.word	0x00003680
        /*088c*/ 	.word	0x000000ff
        /*0890*/ 	.word	0x00000000
        /*0894*/ 	.short	0x010a
        /*0896*/ 	.byte	0x05
	.zero		1


	//   ....[120]....
        /*0898*/ 	.word	0x00003710
        /*089c*/ 	.word	0x000000ff
        /*08a0*/ 	.word	0x00000000
        /*08a4*/ 	.short	0x010a
        /*08a6*/ 	.byte	0x05
	.zero		1


	//   ....[121]....
        /*08a8*/ 	.word	0x000037a0
        /*08ac*/ 	.word	0x000000ff
        /*08b0*/ 	.word	0x00000000
        /*08b4*/ 	.short	0x010a
        /*08b6*/ 	.byte	0x05
	.zero		1


	//   ....[122]....
        /*08b8*/ 	.word	0x00003830
        /*08bc*/ 	.word	0x000000ff
        /*08c0*/ 	.word	0x00000000
        /*08c4*/ 	.short	0x010a
        /*08c6*/ 	.byte	0x05
	.zero		1


	//   ....[123]....
        /*08c8*/ 	.word	0x000038c0
        /*08cc*/ 	.word	0x000000ff
        /*08d0*/ 	.word	0x00000000
        /*08d4*/ 	.short	0x010a
        /*08d6*/ 	.byte	0x05
	.zero		1


	//   ....[124]....
        /*08d8*/ 	.word	0x00003950
        /*08dc*/ 	.word	0x000000ff
        /*08e0*/ 	.word	0x00000000
        /*08e4*/ 	.short	0x010a
        /*08e6*/ 	.byte	0x05
	.zero		1


	//   ....[125]....
        /*08e8*/ 	.word	0x000039f0
        /*08ec*/ 	.word	0x00000000
        /*08f0*/ 	.word	0x00000000
        /*08f4*/ 	.short	0x010a
        /*08f6*/ 	.byte	0xff
	.zero		1


	//   ....[126]....
        /*08f8*/ 	.word	0x00003b20
        /*08fc*/ 	.word	0x00000000
        /*0900*/ 	.word	0x00000280
        /*0904*/ 	.short	0x010a
        /*0906*/ 	.byte	0xff
	.zero		1


	//   ....[127]....
        /*0908*/ 	.word	0x00003b90
        /*090c*/ 	.word	0x00000004
        /*0910*/ 	.word	0x00000000
        /*0914*/ 	.short	0x0101
        /*0916*/ 	.byte	0xff
	.zero		1


	//   ....[128]....
        /*0918*/ 	.word	0x00003bb0
        /*091c*/ 	.word	0x000000ff
        /*0920*/ 	.word	0x00000230
        /*0924*/ 	.short	0x010a
        /*0926*/ 	.byte	0x05
	.zero		1


	//   ....[129]....
        /*0928*/ 	.word	0x00003cd0
        /*092c*/ 	.word	0x00000000
        /*0930*/ 	.word	0x00000220
        /*0934*/ 	.short	0x010a
        /*0936*/ 	.byte	0xff
	.zero		1


	//   ....[130]....
        /*0938*/ 	.word	0x00003dd0
        /*093c*/ 	.word	0x00000000
        /*0940*/ 	.word	0x00000000
        /*0944*/ 	.short	0x0101
        /*0946*/ 	.byte	0xff
	.zero		1


	//   ....[131]....
        /*0948*/ 	.word	0x00003e60
        /*094c*/ 	.word	0x000000ff
        /*0950*/ 	.word	0x00000230
        /*0954*/ 	.short	0x0106
        /*0956*/ 	.byte	0x05
	.zero		1


	//   ....[132]....
        /*0958*/ 	.word	0x00003e80
        /*095c*/ 	.word	0x000000ff
        /*0960*/ 	.word	0x00000230
        /*0964*/ 	.short	0x010a
        /*0966*/ 	.byte	0x05
	.zero		1


	//   ....[133]....
        /*0968*/ 	.word	0x00003f10
        /*096c*/ 	.word	0x000000ff
        /*0970*/ 	.word	0x00000230
        /*0974*/ 	.short	0x0106
        /*0976*/ 	.byte	0x04
	.zero		1


	//   ....[134]....
        /*0978*/ 	.word	0x00003f50
        /*097c*/ 	.word	0x00000000
        /*0980*/ 	.word	0x00000230
        /*0984*/ 	.short	0x010a
        /*0986*/ 	.byte	0xff
	.zero		1


	//   ....[135]....
        /*0988*/ 	.word	0x00004190
        /*098c*/ 	.word	0x000000ff
        /*0990*/ 	.word	0x00000008
        /*0994*/ 	.short	0x010a
        /*0996*/ 	.byte	0x04
	.zero		1


	//   ....[136]....
        /*0998*/ 	.word	0x000041b0
        /*099c*/ 	.word	0x000000ff
        /*09a0*/ 	.word	0x00000008
        /*09a4*/ 	.short	0x010a
        /*09a6*/ 	.byte	0x04
	.zero		1


	//   ....[137]....
        /*09a8*/ 	.word	0x00004340
        /*09ac*/ 	.word	0x000000ff
        /*09b0*/ 	.word	0x00000008
        /*09b4*/ 	.short	0x010a
        /*09b6*/ 	.byte	0x04
	.zero		1


	//   ....[138]....
        /*09b8*/ 	.word	0x00004360
        /*09bc*/ 	.word	0x000000ff
        /*09c0*/ 	.word	0x00000008
        /*09c4*/ 	.short	0x010a
        /*09c6*/ 	.byte	0x04
	.zero		1


	//   ....[139]....
        /*09c8*/ 	.word	0x00004420
        /*09cc*/ 	.word	0x000000ff
        /*09d0*/ 	.word	0x00000000
        /*09d4*/ 	.short	0x0101
        /*09d6*/ 	.byte	0x05
	.zero		1


	//   ....[140]....
        /*09d8*/ 	.word	0x00004720
        /*09dc*/ 	.word	0x00000000
        /*09e0*/ 	.word	0x00000220
        /*09e4*/ 	.short	0x010a
        /*09e6*/ 	.byte	0xff
	.zero		1


	//   ....[141]....
        /*09e8*/ 	.word	0x000047e0
        /*09ec*/ 	.word	0x00000000
        /*09f0*/ 	.word	0x00000000
        /*09f4*/ 	.short	0x0101
        /*09f6*/ 	.byte	0xff
	.zero		1


	//   ....[142]....
        /*09f8*/ 	.word	0x000048a0
        /*09fc*/ 	.word	0x000000ff
        /*0a00*/ 	.word	0x00000000
        /*0a04*/ 	.short	0x010a
        /*0a06*/ 	.byte	0x05
	.zero		1


	//   ....[143]....
        /*0a08*/ 	.word	0x000048b0
        /*0a0c*/ 	.word	0x000000ff
        /*0a10*/ 	.word	0x00000260
        /*0a14*/ 	.short	0x010a
        /*0a16*/ 	.byte	0x13
	.zero		1


	//   ....[144]....
        /*0a18*/ 	.word	0x00004960
        /*0a1c*/ 	.word	0x000000ff
        /*0a20*/ 	.word	0x00000000
        /*0a24*/ 	.short	0x010a
        /*0a26*/ 	.byte	0x07
	.zero		1


	//   ....[145]....
        /*0a28*/ 	.word	0x00004aa0
        /*0a2c*/ 	.word	0x000000ff
        /*0a30*/ 	.word	0x00000000
        /*0a34*/ 	.short	0x010a
        /*0a36*/ 	.byte	0x1a
	.zero		1


	//   ....[146]....
        /*0a38*/ 	.word	0x00004cf0
        /*0a3c*/ 	.word	0x000000ff
        /*0a40*/ 	.word	0x00000000
        /*0a44*/ 	.short	0x010a
        /*0a46*/ 	.byte	0x06
	.zero		1


	//   ....[147]....
        /*0a48*/ 	.word	0x00004d80
        /*0a4c*/ 	.word	0x000000ff
        /*0a50*/ 	.word	0x00000000
        /*0a54*/ 	.short	0x010a
        /*0a56*/ 	.byte	0x06
	.zero		1


	//   ....[148]....
        /*0a58*/ 	.word	0x00004e10
        /*0a5c*/ 	.word	0x000000ff
        /*0a60*/ 	.word	0x00000000
        /*0a64*/ 	.short	0x010a
        /*0a66*/ 	.byte	0x06
	.zero		1


	//   ....[149]....
        /*0a68*/ 	.word	0x00004eb0
        /*0a6c*/ 	.word	0x00000000
        /*0a70*/ 	.word	0x00000000
        /*0a74*/ 	.short	0x010a
        /*0a76*/ 	.byte	0xff
	.zero		1


	//   ....[150]....
        /*0a78*/ 	.word	0x00004ef0
        /*0a7c*/ 	.word	0x00000000
        /*0a80*/ 	.word	0x00000000
        /*0a84*/ 	.short	0x010a
        /*0a86*/ 	.byte	0xff
	.zero		1


	//   ....[151]....
        /*0a88*/ 	.word	0x00004f60
        /*0a8c*/ 	.word	0x000000ff
        /*0a90*/ 	.word	0x00000000
        /*0a94*/ 	.short	0x0101
        /*0a96*/ 	.byte	0x05
	.zero		1


	//   ....[152]....
        /*0a98*/ 	.word	0x00004fa0
        /*0a9c*/ 	.word	0x000000ff
        /*0aa0*/ 	.word	0x000002a0
        /*0aa4*/ 	.short	0x010a
        /*0aa6*/ 	.byte	0x0b
	.zero		1


	//   ....[153]....
        /*0aa8*/ 	.word	0x00005000
        /*0aac*/ 	.word	0x000000ff
        /*0ab0*/ 	.word	0x00000000
        /*0ab4*/ 	.short	0x0101
        /*0ab6*/ 	.byte	0x05
	.zero		1


	//   ....[154]....
        /*0ab8*/ 	.word	0x00005430
        /*0abc*/ 	.word	0x00000000
        /*0ac0*/ 	.word	0x00000220
        /*0ac4*/ 	.short	0x010a
        /*0ac6*/ 	.byte	0xff
	.zero		1


	//   ....[155]....
        /*0ac8*/ 	.word	0x000054f0
        /*0acc*/ 	.word	0x00000000
        /*0ad0*/ 	.word	0x00000000
        /*0ad4*/ 	.short	0x0101
        /*0ad6*/ 	.byte	0xff
	.zero		1


	//   ....[156]....
        /*0ad8*/ 	.word	0x00005810
        /*0adc*/ 	.word	0x000000ff
        /*0ae0*/ 	.word	0x00000218
        /*0ae4*/ 	.short	0x010a
        /*0ae6*/ 	.byte	0x07
	.zero		1


	//   ....[157]....
        /*0ae8*/ 	.word	0x00005a00
        /*0aec*/ 	.word	0x000000ff
        /*0af0*/ 	.word	0x000001f8
        /*0af4*/ 	.short	0x010a
        /*0af6*/ 	.byte	0x07
	.zero		1


	//   ....[158]....
        /*0af8*/ 	.word	0x00005bf0
        /*0afc*/ 	.word	0x000000ff
        /*0b00*/ 	.word	0x000001e0
        /*0b04*/ 	.short	0x010b
        /*0b06*/ 	.byte	0x07
	.zero		1


	//   ....[159]....
        /*0b08*/ 	.word	0x00005c00
        /*0b0c*/ 	.word	0x000000ff
        /*0b10*/ 	.word	0x00000000
        /*0b14*/ 	.short	0x0101
        /*0b16*/ 	.byte	0x0e
	.zero		1


	//   ....[160]....
        /*0b18*/ 	.word	0x00005c10
        /*0b1c*/ 	.word	0x000000ff
        /*0b20*/ 	.word	0x00000200
        /*0b24*/ 	.short	0x010a
        /*0b26*/ 	.byte	0x07
	.zero		1


	//   ....[161]....
        /*0b28*/ 	.word	0x00005e40
        /*0b2c*/ 	.word	0x000000ff
        /*0b30*/ 	.word	0x000001e8
        /*0b34*/ 	.short	0x010b
        /*0b36*/ 	.byte	0x07
	.zero		1


	//   ....[162]....
        /*0b38*/ 	.word	0x00005eb0
        /*0b3c*/ 	.word	0x000000ff
        /*0b40*/ 	.word	0x00000000
        /*0b44*/ 	.short	0x0101
        /*0b46*/ 	.byte	0x0e
	.zero		1


	//   ....[163]....
        /*0b48*/ 	.word	0x00005ef0
        /*0b4c*/ 	.word	0x000000ff
        /*0b50*/ 	.word	0x00000208
        /*0b54*/ 	.short	0x010a
        /*0b56*/ 	.byte	0x07
	.zero		1


	//   ....[164]....
        /*0b58*/ 	.word	0x00006120
        /*0b5c*/ 	.word	0x000000ff
        /*0b60*/ 	.word	0x000001f0
        /*0b64*/ 	.short	0x010b
        /*0b66*/ 	.byte	0x07
	.zero		1


	//   ....[165]....
        /*0b68*/ 	.word	0x00006140
        /*0b6c*/ 	.word	0x000000ff
        /*0b70*/ 	.word	0x00000000
        /*0b74*/ 	.short	0x0101
        /*0b76*/ 	.byte	0x0d
	.zero		1


	//   ....[166]....
        /*0b78*/ 	.word	0x00006170
        /*0b7c*/ 	.word	0x000000ff
        /*0b80*/ 	.word	0x000001f8
        /*0b84*/ 	.short	0x010a
        /*0b86*/ 	.byte	0x07
	.zero		1


	//   ....[167]....
        /*0b88*/ 	.word	0x00006190
        /*0b8c*/ 	.word	0x000000ff
        /*0b90*/ 	.word	0x00000200
        /*0b94*/ 	.short	0x010a
        /*0b96*/ 	.byte	0x07
	.zero		1


	//   ....[168]....
        /*0b98*/ 	.word	0x000061d0
        /*0b9c*/ 	.word	0x00000000
        /*0ba0*/ 	.word	0x00000208
        /*0ba4*/ 	.short	0x010a
        /*0ba6*/ 	.byte	0xff
	.zero		1


	//   ....[169]....
        /*0ba8*/ 	.word	0x00006520
        /*0bac*/ 	.word	0x00000000
        /*0bb0*/ 	.word	0x00000220
        /*0bb4*/ 	.short	0x010a
        /*0bb6*/ 	.byte	0xff
	.zero		1


	//   ....[170]....
        /*0bb8*/ 	.word	0x00006630
        /*0bbc*/ 	.word	0x00000000
        /*0bc0*/ 	.word	0x00000000
        /*0bc4*/ 	.short	0x0101
        /*0bc6*/ 	.byte	0xff
	.zero		1


	//   ....[171]....
        /*0bc8*/ 	.word	0x00007050
        /*0bcc*/ 	.word	0x000000ff
        /*0bd0*/ 	.word	0x000001e0
        /*0bd4*/ 	.short	0x010a
        /*0bd6*/ 	.byte	0x30
	.zero		1


	//   ....[172]....
        /*0bd8*/ 	.word	0x00007090
        /*0bdc*/ 	.word	0x0000004a
        /*0be0*/ 	.word	0x00000240
        /*0be4*/ 	.short	0x010a
        /*0be6*/ 	.byte	0xff
	.zero		1


	//   ....[173]....
        /*0be8*/ 	.word	0x000071a0
        /*0bec*/ 	.word	0x000000ff
        /*0bf0*/ 	.word	0x000001e0
        /*0bf4*/ 	.short	0x010a
        /*0bf6*/ 	.byte	0x30
	.zero		1


	//   ....[174]....
        /*0bf8*/ 	.word	0x00007270
        /*0bfc*/ 	.word	0x0000004a
        /*0c00*/ 	.word	0x00000240
        /*0c04*/ 	.short	0x010a
        /*0c06*/ 	.byte	0xff
	.zero		1


	//   ....[175]....
        /*0c08*/ 	.word	0x00007a30
        /*0c0c*/ 	.word	0x00000000
        /*0c10*/ 	.word	0x00000000
        /*0c14*/ 	.short	0x0101
        /*0c16*/ 	.byte	0xff
	.zero		1


	//   ....[176]....
        /*0c18*/ 	.word	0x00007a40
        /*0c1c*/ 	.word	0x00000003
        /*0c20*/ 	.word	0x000001e0
        /*0c24*/ 	.short	0x010a
        /*0c26*/ 	.byte	0xff
	.zero		1


	//   ....[177]....
        /*0c28*/ 	.word	0x00007b00
        /*0c2c*/ 	.word	0x00000003
        /*0c30*/ 	.word	0x000001e0
        /*0c34*/ 	.short	0x010a
        /*0c36*/ 	.byte	0xff
	.zero		1


	//   ....[178]....
        /*0c38*/ 	.word	0x00008310
        /*0c3c*/ 	.word	0x00000000
        /*0c40*/ 	.word	0x00000000
        /*0c44*/ 	.short	0x0101
        /*0c46*/ 	.byte	0xff
	.zero		1


	//   ....[179]....
        /*0c48*/ 	.word	0x00008320
        /*0c4c*/ 	.word	0x00000004
        /*0c50*/ 	.word	0x000001e0
        /*0c54*/ 	.short	0x010a
        /*0c56*/ 	.byte	0xff
	.zero		1


	//   ....[180]....
        /*0c58*/ 	.word	0x000083e0
        /*0c5c*/ 	.word	0x00000004
        /*0c60*/ 	.word	0x000001e0
        /*0c64*/ 	.short	0x010a
        /*0c66*/ 	.byte	0xff
	.zero		1


	//   ....[181]....
        /*0c68*/ 	.word	0x00008690
        /*0c6c*/ 	.word	0x0000004a
        /*0c70*/ 	.word	0x00000000
        /*0c74*/ 	.short	0x0101
        /*0c76*/ 	.byte	0xff
	.zero		1


	//   ....[182]....
        /*0c78*/ 	.word	0x00008c30
        /*0c7c*/ 	.word	0x00000003
        /*0c80*/ 	.word	0x00000000
        /*0c84*/ 	.short	0x0101
        /*0c86*/ 	.byte	0xff
	.zero		1


	//   ....[183]....
        /*0c88*/ 	.word	0x00008ea0
        /*0c8c*/ 	.word	0x000000ff
        /*0c90*/ 	.word	0x00000000
        /*0c94*/ 	.short	0x0101
        /*0c96*/ 	.byte	0x04
	.zero		1


	//   ....[184]....
        /*0c98*/ 	.word	0x00008ec0
        /*0c9c*/ 	.word	0x00000003
        /*0ca0*/ 	.word	0x00000290
        /*0ca4*/ 	.short	0x010a
        /*0ca6*/ 	.byte	0xff
	.zero		1


	//   ....[185]....
        /*0ca8*/ 	.word	0x00008f20
        /*0cac*/ 	.word	0x00000002
        /*0cb0*/ 	.word	0x000000f0
        /*0cb4*/ 	.short	0x010a
        /*0cb6*/ 	.byte	0xff
	.zero		1


	//   ....[186]....
        /*0cb8*/ 	.word	0x00008f80
        /*0cbc*/ 	.word	0x00000002
        /*0cc0*/ 	.word	0x000000f0
        /*0cc4*/ 	.short	0x010a
        /*0cc6*/ 	.byte	0xff
	.zero		1


	//   ....[187]....
        /*0cc8*/ 	.word	0x00008fd0
        /*0ccc*/ 	.word	0x00000002
        /*0cd0*/ 	.word	0x00000220
        /*0cd4*/ 	.short	0x010a
        /*0cd6*/ 	.byte	0xff
	.zero		1


	//   ....[188]....
        /*0cd8*/ 	.word	0x00009030
        /*0cdc*/ 	.word	0x00000000
        /*0ce0*/ 	.word	0x00000000
        /*0ce4*/ 	.short	0x010a
        /*0ce6*/ 	.byte	0xff
	.zero		1


	//   ....[189]....
        /*0ce8*/ 	.word	0x00009090
        /*0cec*/ 	.word	0x00000000
        /*0cf0*/ 	.word	0x00000000
        /*0cf4*/ 	.short	0x010a
        /*0cf6*/ 	.byte	0xff
	.zero		1


	//   ....[190]....
        /*0cf8*/ 	.word	0x000090f0
        /*0cfc*/ 	.word	0x00000000
        /*0d00*/ 	.word	0x00000000
        /*0d04*/ 	.short	0x010a
        /*0d06*/ 	.byte	0xff
	.zero		1


	//   ....[191]....
        /*0d08*/ 	.word	0x00009150
        /*0d0c*/ 	.word	0x00000000
        /*0d10*/ 	.word	0x00000000
        /*0d14*/ 	.short	0x010a
        /*0d16*/ 	.byte	0xff
	.zero		1


	//   ....[192]....
        /*0d18*/ 	.word	0x000091b0
        /*0d1c*/ 	.word	0x00000000
        /*0d20*/ 	.word	0x00000000
        /*0d24*/ 	.short	0x010a
        /*0d26*/ 	.byte	0xff
	.zero		1


	//   ....[193]....
        /*0d28*/ 	.word	0x00009210
        /*0d2c*/ 	.word	0x00000000
        /*0d30*/ 	.word	0x00000000
        /*0d34*/ 	.short	0x010a
        /*0d36*/ 	.byte	0xff
	.zero		1


	//   ....[194]....
        /*0d38*/ 	.word	0x00009270
        /*0d3c*/ 	.word	0x00000000
        /*0d40*/ 	.word	0x00000000
        /*0d44*/ 	.short	0x010a
        /*0d46*/ 	.byte	0xff
	.zero		1


	//   ....[195]....
        /*0d48*/ 	.word	0x000092d0
        /*0d4c*/ 	.word	0x00000000
        /*0d50*/ 	.word	0x00000000
        /*0d54*/ 	.short	0x010a
        /*0d56*/ 	.byte	0xff
	.zero		1


	//   ....[196]....
        /*0d58*/ 	.word	0x00009330
        /*0d5c*/ 	.word	0x00000000
        /*0d60*/ 	.word	0x00000000
        /*0d64*/ 	.short	0x010a
        /*0d66*/ 	.byte	0xff
	.zero		1


	//   ....[197]....
        /*0d68*/ 	.word	0x00009390
        /*0d6c*/ 	.word	0x00000000
        /*0d70*/ 	.word	0x00000000
        /*0d74*/ 	.short	0x010a
        /*0d76*/ 	.byte	0xff
	.zero		1


	//   ....[198]....
        /*0d78*/ 	.word	0x000093f0
        /*0d7c*/ 	.word	0x00000000
        /*0d80*/ 	.word	0x00000000
        /*0d84*/ 	.short	0x010a
        /*0d86*/ 	.byte	0xff
	.zero		1


	//   ....[199]....
        /*0d88*/ 	.word	0x00009450
        /*0d8c*/ 	.word	0x00000000
        /*0d90*/ 	.word	0x00000000
        /*0d94*/ 	.short	0x010a
        /*0d96*/ 	.byte	0xff
	.zero		1


	//   ....[200]....
        /*0d98*/ 	.word	0x000094b0
        /*0d9c*/ 	.word	0x00000000
        /*0da0*/ 	.word	0x00000000
        /*0da4*/ 	.short	0x010a
        /*0da6*/ 	.byte	0xff
	.zero		1


	//   ....[201]....
        /*0da8*/ 	.word	0x00009510
        /*0dac*/ 	.word	0x00000000
        /*0db0*/ 	.word	0x00000000
        /*0db4*/ 	.short	0x010a
        /*0db6*/ 	.byte	0xff
	.zero		1


	//   ....[202]....
        /*0db8*/ 	.word	0x00009570
        /*0dbc*/ 	.word	0x00000000
        /*0dc0*/ 	.word	0x00000000
        /*0dc4*/ 	.short	0x010a
        /*0dc6*/ 	.byte	0xff
	.zero		1


	//   ....[203]....
        /*0dc8*/ 	.word	0x000095d0
        /*0dcc*/ 	.word	0x00000000
        /*0dd0*/ 	.word	0x00000000
        /*0dd4*/ 	.short	0x010a
        /*0dd6*/ 	.byte	0xff
	.zero		1


	//   ....[204]....
        /*0dd8*/ 	.word	0x00009630
        /*0ddc*/ 	.word	0x00000000
        /*0de0*/ 	.word	0x00000000
        /*0de4*/ 	.short	0x010a
        /*0de6*/ 	.byte	0xff
	.zero		1


	//   ....[205]....
        /*0de8*/ 	.word	0x00009690
        /*0dec*/ 	.word	0x00000000
        /*0df0*/ 	.word	0x00000000
        /*0df4*/ 	.short	0x010a
        /*0df6*/ 	.byte	0xff
	.zero		1


	//   ....[206]....
        /*0df8*/ 	.word	0x000096f0
        /*0dfc*/ 	.word	0x00000000
        /*0e00*/ 	.word	0x00000000
        /*0e04*/ 	.short	0x010a
        /*0e06*/ 	.byte	0xff
	.zero		1


	//   ....[207]....
        /*0e08*/ 	.word	0x00009750
        /*0e0c*/ 	.word	0x00000000
        /*0e10*/ 	.word	0x00000000
        /*0e14*/ 	.short	0x010a
        /*0e16*/ 	.byte	0xff
	.zero		1


	//   ....[208]....
        /*0e18*/ 	.word	0x000097b0
        /*0e1c*/ 	.word	0x00000000
        /*0e20*/ 	.word	0x00000000
        /*0e24*/ 	.short	0x010a
        /*0e26*/ 	.byte	0xff
	.zero		1


	//   ....[209]....
        /*0e28*/ 	.word	0x00009810
        /*0e2c*/ 	.word	0x00000000
        /*0e30*/ 	.word	0x00000000
        /*0e34*/ 	.short	0x010a
        /*0e36*/ 	.byte	0xff
	.zero		1


	//   ....[210]....
        /*0e38*/ 	.word	0x00009870
        /*0e3c*/ 	.word	0x00000000
        /*0e40*/ 	.word	0x00000000
        /*0e44*/ 	.short	0x010a
        /*0e46*/ 	.byte	0xff
	.zero		1


	//   ....[211]....
        /*0e48*/ 	.word	0x000098d0
        /*0e4c*/ 	.word	0x00000000
        /*0e50*/ 	.word	0x00000000
        /*0e54*/ 	.short	0x010a
        /*0e56*/ 	.byte	0xff
	.zero		1


	//   ....[212]....
        /*0e58*/ 	.word	0x00009930
        /*0e5c*/ 	.word	0x00000000
        /*0e60*/ 	.word	0x00000000
        /*0e64*/ 	.short	0x010a
        /*0e66*/ 	.byte	0xff
	.zero		1


	//   ....[213]....
        /*0e68*/ 	.word	0x00009990
        /*0e6c*/ 	.word	0x00000000
        /*0e70*/ 	.word	0x00000000
        /*0e74*/ 	.short	0x010a
        /*0e76*/ 	.byte	0xff
	.zero		1


	//   ....[214]....
        /*0e78*/ 	.word	0x000099f0
        /*0e7c*/ 	.word	0x00000000
        /*0e80*/ 	.word	0x00000000
        /*0e84*/ 	.short	0x010a
        /*0e86*/ 	.byte	0xff
	.zero		1


	//   ....[215]....
        /*0e88*/ 	.word	0x00009a50
        /*0e8c*/ 	.word	0x00000000
        /*0e90*/ 	.word	0x00000000
        /*0e94*/ 	.short	0x010a
        /*0e96*/ 	.byte	0xff
	.zero		1


	//   ....[216]....
        /*0e98*/ 	.word	0x00009ab0
        /*0e9c*/ 	.word	0x00000000
        /*0ea0*/ 	.word	0x00000000
        /*0ea4*/ 	.short	0x010a
        /*0ea6*/ 	.byte	0xff
	.zero		1


	//   ....[217]....
        /*0ea8*/ 	.word	0x00009b00
        /*0eac*/ 	.word	0x00000000
        /*0eb0*/ 	.word	0x00000280
        /*0eb4*/ 	.short	0x010a
        /*0eb6*/ 	.byte	0xff
	.zero		1


	//   ....[218]....
        /*0eb8*/ 	.word	0x00009b60
        /*0ebc*/ 	.word	0x00000000
        /*0ec0*/ 	.word	0x00000230
        /*0ec4*/ 	.short	0x010a
        /*0ec6*/ 	.byte	0xff
	.zero		1


	//   ....[219]....
        /*0ec8*/ 	.word	0x00009bb0
        /*0ecc*/ 	.word	0x00000000
        /*0ed0*/ 	.word	0x00000220
        /*0ed4*/ 	.short	0x010a
        /*0ed6*/ 	.byte	0xff
	.zero		1


	//   ....[220]....
        /*0ed8*/ 	.word	0x00009c10
        /*0edc*/ 	.word	0x00000000
        /*0ee0*/ 	.word	0x00000230
        /*0ee4*/ 	.short	0x010a
        /*0ee6*/ 	.byte	0xff
	.zero		1


	//   ....[221]....
        /*0ee8*/ 	.word	0x00009c70
        /*0eec*/ 	.word	0x00000004
        /*0ef0*/ 	.word	0x00000008
        /*0ef4*/ 	.short	0x010a
        /*0ef6*/ 	.byte	0xff
	.zero		1


	//   ....[222]....
        /*0ef8*/ 	.word	0x00009d50
        /*0efc*/ 	.word	0x00000002
        /*0f00*/ 	.word	0x00000008
        /*0f04*/ 	.short	0x010a
        /*0f06*/ 	.byte	0xff
	.zero		1


	//   ....[223]....
        /*0f08*/ 	.word	0x00009da0
        /*0f0c*/ 	.word	0x00000000
        /*0f10*/ 	.word	0x00000220
        /*0f14*/ 	.short	0x010a
        /*0f16*/ 	.byte	0xff
	.zero		1


	//   ....[224]....
        /*0f18*/ 	.word	0x00009e00
        /*0f1c*/ 	.word	0x00000000
        /*0f20*/ 	.word	0x00000260
        /*0f24*/ 	.short	0x010a
        /*0f26*/ 	.byte	0xff
	.zero		1


	//   ....[225]....
        /*0f28*/ 	.word	0x00009e60
        /*0f2c*/ 	.word	0x00000000
        /*0f30*/ 	.word	0x00000000
        /*0f34*/ 	.short	0x010a
        /*0f36*/ 	.byte	0xff
	.zero		1


	//   ....[226]....
        /*0f38*/ 	.word	0x00009ec0
        /*0f3c*/ 	.word	0x00000000
        /*0f40*/ 	.word	0x00000000
        /*0f44*/ 	.short	0x010a
        /*0f46*/ 	.byte	0xff
	.zero		1


	//   ....[227]....
        /*0f48*/ 	.word	0x00009f20
        /*0f4c*/ 	.word	0x00000000
        /*0f50*/ 	.word	0x00000000
        /*0f54*/ 	.short	0x010a
        /*0f56*/ 	.byte	0xff
	.zero		1


	//   ....[228]....
        /*0f58*/ 	.word	0x00009f80
        /*0f5c*/ 	.word	0x00000000
        /*0f60*/ 	.word	0x00000000
        /*0f64*/ 	.short	0x010a
        /*0f66*/ 	.byte	0xff
	.zero		1


	//   ....[229]....
        /*0f68*/ 	.word	0x00009fe0
        /*0f6c*/ 	.word	0x00000000
        /*0f70*/ 	.word	0x000002a0
        /*0f74*/ 	.short	0x010a
        /*0f76*/ 	.byte	0xff
	.zero		1


	//   ....[230]....
        /*0f78*/ 	.word	0x0000a030
        /*0f7c*/ 	.word	0x00000000
        /*0f80*/ 	.word	0x00000220
        /*0f84*/ 	.short	0x010a
        /*0f86*/ 	.byte	0xff
	.zero		1


	//   ....[231]....
        /*0f88*/ 	.word	0x0000a090
        /*0f8c*/ 	.word	0x00000000
        /*0f90*/ 	.word	0x00000218
        /*0f94*/ 	.short	0x010a
        /*0f96*/ 	.byte	0xff
	.zero		1


	//   ....[232]....
        /*0f98*/ 	.word	0x0000a0f0
        /*0f9c*/ 	.word	0x00000003
        /*0fa0*/ 	.word	0x000001f8
        /*0fa4*/ 	.short	0x010a
        /*0fa6*/ 	.byte	0xff
	.zero		1


	//   ....[233]....
        /*0fa8*/ 	.word	0x0000a150
        /*0fac*/ 	.word	0x00000003
        /*0fb0*/ 	.word	0x00000200
        /*0fb4*/ 	.short	0x010a
        /*0fb6*/ 	.byte	0xff
	.zero		1


	//   ....[234]....
        /*0fb8*/ 	.word	0x0000a1b0
        /*0fbc*/ 	.word	0x00000003
        /*0fc0*/ 	.word	0x00000208
        /*0fc4*/ 	.short	0x010a
        /*0fc6*/ 	.byte	0xff
	.zero		1


	//   ....[235]....
        /*0fc8*/ 	.word	0x0000a210
        /*0fcc*/ 	.word	0x00000000
        /*0fd0*/ 	.word	0x000001f8
        /*0fd4*/ 	.short	0x010a
        /*0fd6*/ 	.byte	0xff
	.zero		1


	//   ....[236]....
        /*0fd8*/ 	.word	0x0000a270
        /*0fdc*/ 	.word	0x00000000
        /*0fe0*/ 	.word	0x00000200
        /*0fe4*/ 	.short	0x010a
        /*0fe6*/ 	.byte	0xff
	.zero		1


	//   ....[237]....
        /*0fe8*/ 	.word	0x0000a2c0
        /*0fec*/ 	.word	0x00000000
        /*0ff0*/ 	.word	0x00000220
        /*0ff4*/ 	.short	0x010a
        /*0ff6*/ 	.byte	0xff
	.zero		1


	//   ....[238]....
        /*0ff8*/ 	.word	0x0000a320
        /*0ffc*/ 	.word	0x00000000
        /*1000*/ 	.word	0x000001e0
        /*1004*/ 	.short	0x010a
        /*1006*/ 	.byte	0xff
	.zero		1


	//   ....[239]....
        /*1008*/ 	.word	0x0000a370
        /*100c*/ 	.word	0x0000004a
        /*1010*/ 	.word	0x00000240
        /*1014*/ 	.short	0x010a
        /*1016*/ 	.byte	0xff
	.zero		1


	//   ....[240]....
        /*1018*/ 	.word	0x0000a3c0
        /*101c*/ 	.word	0x00000003
        /*1020*/ 	.word	0x000001e0
        /*1024*/ 	.short	0x010a
        /*1026*/ 	.byte	0xff
	.zero		1


	//   ....[241]....
        /*1028*/ 	.word	0x0000a410
        /*102c*/ 	.word	0x00000004
        /*1030*/ 	.word	0x000001e0
        /*1034*/ 	.short	0x010a
        /*1036*/ 	.byte	0xff
	.zero		1


	//----- nvinfo : EIATTR_NUM_MBARRIERS
	.align		4
.L_47:
        /*1038*/ 	.byte	0x03, 0x38
        /*103a*/ 	.short	0x0055


	//----- nvinfo : EIATTR_EXIT_INSTR_OFFSETS
	.align		4
        /*103c*/ 	.byte	0x04, 0x1c
        /*103e*/ 	.short	(.L_49 - .L_48)


	//   ....[0]....
.L_48:
        /*1040*/ 	.word	0x00003a20


	//   ....[1]....
        /*1044*/ 	.word	0x00003f20


	//   ....[2]....
        /*1048*/ 	.word	0x00003f80


	//   ....[3]....
        /*104c*/ 	.word	0x00005220


	//   ....[4]....
        /*1050*/ 	.word	0x00006200


	//   ....[5]....
        /*1054*/ 	.word	0x00006240


	//   ....[6]....
        /*1058*/ 	.word	0x00008d90


	//   ....[7]....
        /*105c*/ 	.word	0x00008e10


	//   ....[8]....
        /*1060*/ 	.word	0x00008e40


	//   ....[9]....
        /*1064*/ 	.word	0x00008eb0


	//----- nvinfo : EIATTR_MAX_THREADS
	.align		4
.L_49:
        /*1068*/ 	.byte	0x04, 0x05
        /*106a*/ 	.short	(.L_51 - .L_50)
.L_50:
        /*106c*/ 	.word	0x00000100
        /*1070*/ 	.word	0x00000001
        /*1074*/ 	.word	0x00000001


	//----- nvinfo : EIATTR_CRS_STACK_SIZE
	.align		4
.L_51:
        /*1078*/ 	.byte	0x04, 0x1e
        /*107a*/ 	.short	(.L_53 - .L_52)
.L_52:
        /*107c*/ 	.word	0x00000000


	//----- nvinfo : EIATTR_CBANK_PARAM_SIZE
	.align		4
.L_53:
        /*1080*/ 	.byte	0x03, 0x19
        /*1082*/ 	.short	0x0800


	//----- nvinfo : EIATTR_PARAM_CBANK
	.align		4
        /*1084*/ 	.byte	0x04, 0x0a
        /*1086*/ 	.short	(.L_55 - .L_54)
	.align		4
.L_54:
        /*1088*/ 	.word	index@(.nv.constant0._ZN7cutlass13device_kernelINS_4gemm6kernel13GemmUniversalIN4cute5tupleIJiiiiEEENS1_10collective13CollectiveMmaINS1_35MainloopSm100TmaUmmaWarpSpecializedILi30ELi2ELi4ENS5_IJNS4_1CILi2EEENSA_ILi1EEESC_EEEEENS5_IJNSA_ILi128EEENSA_ILi96EEENSA_ILi32EEEEEENS_6half_tENS5_IJlSC_lEEESJ_SK_NS4_8TiledMMAINS4_8MMA_AtomIJNS4_26SM100_MMA_F16BF16_2x1SM_SSISJ_SJ_fLi128ELi96ELNS4_4UMMA5MajorE0ELSP_0ELNSO_7ScaleInE0ELSQ_0EEEEEENS4_6LayoutINS5_IJSC_SC_SC_EEENS5_IJNSA_ILi0EEESV_SV_EEEEENS5_IJNS4_10UnderscoreESY_SY_EEEEENS4_18SM100_TMA_2SM_LOADENS4_14ComposedLayoutINS4_7SwizzleILi2ELi4ELi3EEENS4_18smem_ptr_flag_bitsILi16EEENST_INS5_IJNSA_ILi8EEESH_EEENS5_IJSH_SC_EEEEEEEvNS4_8identityES11_S1B_vS1C_EENS_8epilogue10collective18CollectiveEpilogueINS1E_23Sm100TmaWarpSpecializedILi3ELi2ELi16ELb1ELb0EEEJNS5_IJNSA_ILi64EEESG_SH_EEENS5_IJNST_IS1J_SC_EENST_INS5_IJNSA_ILi16EEESB_EEENS5_IJSC_NSA_ILi48EEEEEEEEEEESJ_SK_SJ_SK_NS1E_6fusion15FusionCallbacksIS1I_NS1S_17LinearCombinationISJ_fSJ_fLNS_15FloatRoundStyleE2EEES1K_S1R_JEEENS4_5SM1004TMEM4LOAD26SM100_TMEM_LOAD_32dp32b16xENS4_13SM90_TMA_LOADENS12_INS13_ILi1ELi4ELi3EEES16_NST_INS5_IJS17_S1M_EEENS5_IJS1M_SC_EEEEEEENS4_39AutoVectorizingCopyWithAssumedAlignmentILi128EEENS4_14SM90_TMA_STOREES27_S29_S29_EEEvvEEEEvNT_6ParamsE)
        /*108c*/ 	.short	0x0380
        /*108e*/ 	.short	0x0800


	//----- nvinfo : EIATTR_SW_WAR
	.align		4
.L_55:
        /*1090*/ 	.byte	0x04, 0x36
        /*1092*/ 	.short	(.L_57 - .L_56)
.L_56:
        /*1094*/ 	.word	0x00000008
.L_57:


//--------------------- .nv.callgraph             --------------------------
	.section	.nv.callgraph,"",@"SHT_CUDA_CALLGRAPH"
	.align	4
	.sectionentsize	8
	.align		4
        /*0000*/ 	.word	0x00000000
	.align		4
        /*0004*/ 	.word	0xffffffff
	.align		4
        /*0008*/ 	.word	index@(_ZN7cutlass13device_kernelINS_4gemm6kernel13GemmUniversalIN4cute5tupleIJiiiiEEENS1_10collective13CollectiveMmaINS1_35MainloopSm100TmaUmmaWarpSpecializedILi30ELi2ELi4ENS5_IJNS4_1CILi2EEENSA_ILi1EEESC_EEEEENS5_IJNSA_ILi128EEENSA_ILi96EEENSA_ILi32EEEEEENS_6half_tENS5_IJlSC_lEEESJ_SK_NS4_8TiledMMAINS4_8MMA_AtomIJNS4_26SM100_MMA_F16BF16_2x1SM_SSISJ_SJ_fLi128ELi96ELNS4_4UMMA5MajorE0ELSP_0ELNSO_7ScaleInE0ELSQ_0EEEEEENS4_6LayoutINS5_IJSC_SC_SC_EEENS5_IJNSA_ILi0EEESV_SV_EEEEENS5_IJNS4_10UnderscoreESY_SY_EEEEENS4_18SM100_TMA_2SM_LOADENS4_14ComposedLayoutINS4_7SwizzleILi2ELi4ELi3EEENS4_18smem_ptr_flag_bitsILi16EEENST_INS5_IJNSA_ILi8EEESH_EEENS5_IJSH_SC_EEEEEEEvNS4_8identityES11_S1B_vS1C_EENS_8epilogue10collective18CollectiveEpilogueINS1E_23Sm100TmaWarpSpecializedILi3ELi2ELi16ELb1ELb0EEEJNS5_IJNSA_ILi64EEESG_SH_EEENS5_IJNST_IS1J_SC_EENST_INS5_IJNSA_ILi16EEESB_EEENS5_IJSC_NSA_ILi48EEEEEEEEEEESJ_SK_SJ_SK_NS1E_6fusion15FusionCallbacksIS1I_NS1S_17LinearCombinationISJ_fSJ_fLNS_15FloatRoundStyleE2EEES1K_S1R_JEEENS4_5SM1004TMEM4LOAD26SM100_TMEM_LOAD_32dp32b16xENS4_13SM90_TMA_LOADENS12_INS13_ILi1ELi4ELi3EEES16_NST_INS5_IJS17_S1M_EEENS5_IJS1M_SC_EEEEEEENS4_39AutoVectorizingCopyWithAssumedAlignmentILi128EEENS4_14SM90_TMA_STOREES27_S29_S29_EEEvvEEEEvNT_6ParamsE)
	.align		4
        /*000c*/ 	.word	index@(__assertfail)
	.align		4
        /*0010*/ 	.word	0x00000000
	.align		4
        /*0014*/ 	.word	0xfffffffe
	.align		4
        /*0018*/ 	.word	0x00000000
	.align		4
        /*001c*/ 	.word	0xfffffffd
	.align		4
        /*0020*/ 	.word	0x00000000
	.align		4
        /*0024*/ 	.word	0xfffffffc


//--------------------- .nv.constant4             --------------------------
	.section	.nv.constant4,"a",@progbits
	.align	8
	.align		8
.nv.constant4:
        /*0000*/ 	.dword	__assertfail
	.align		8
        /*0008*/ 	.dword	__unnamed_1
	.align		8
        /*0010*/ 	.dword	__unnamed_2
	.align		8
        /*0018*/ 	.dword	_ZN39_INTERNAL_4e60faf2_4_k_cu_12bd8eef_94354cuda3std3__45__cpo5beginE
	.align		8
        /*0020*/ 	.dword	_ZN39_INTERNAL_4e60faf2_4_k_cu_12bd8eef_94354cuda3std3__45__cpo3endE
	.align		8
        /*0028*/ 	.dword	_ZN39_INTERNAL_4e60faf2_4_k_cu_12bd8eef_94354cuda3std3__45__cpo6cbeginE
	.align		8
        /*0030*/ 	.dword	_ZN39_INTERNAL_4e60faf2_4_k_cu_12bd8eef_94354cuda3std3__45__cpo4cendE
	.align		8
        /*0038*/ 	.dword	_ZN39_INTERNAL_4e60faf2_4_k_cu_12bd8eef_94354cuda3std3__441_GLOBAL__N__4e60faf2_4_k_cu_12bd8eef_94356ignoreE
	.align		8
        /*0040*/ 	.dword	_ZN39_INTERNAL_4e60faf2_4_k_cu_12bd8eef_94354cuda3std3__419piecewise_constructE
	.align		8
        /*0048*/ 	.dword	_ZN39_INTERNAL_4e60faf2_4_k_cu_12bd8eef_94354cuda3std3__48in_placeE
	.align		8
        /*0050*/ 	.dword	_ZN39_INTERNAL_4e60faf2_4_k_cu_12bd8eef_94354cuda3std6ranges3__45__cpo4swapE
	.align		8
        /*0058*/ 	.dword	_ZN39_INTERNAL_4e60faf2_4_k_cu_12bd8eef_94354cuda3std6ranges3__45__cpo9iter_moveE
	.align		8
        /*0060*/ 	.dword	_ZN39_INTERNAL_4e60faf2_4_k_cu_12bd8eef_94354cute7productE
	.align		8
        /*0068*/ 	.dword	_ZN39_INTERNAL_4e60faf2_4_k_cu_12bd8eef_94354cute1_E
	.align		8
        /*0070*/ 	.dword	$str$25
	.align		8
        /*0078*/ 	.dword	$str$26
	.align		8
        /*0080*/ 	.dword	$str$27
	.align		8
        /*0088*/ 	.dword	$str$28


//--------------------- .text._ZN7cutlass13device_kernelINS_4gemm6kernel13GemmUniversalIN4cute5tupleIJiiiiEEENS1_10collective13CollectiveMmaINS1_35MainloopSm100TmaUmmaWarpSpecializedILi30ELi2ELi4ENS5_IJNS4_1CILi2EEENSA_ILi1EEESC_EEEEENS5_IJNSA_ILi128EEENSA_ILi96EEENSA_ILi32EEEEEENS_6half_tENS5_IJlSC_lEEESJ_SK_NS4_8TiledMMAINS4_8MMA_AtomIJNS4_26SM100_MMA_F16BF16_2x1SM_SSISJ_SJ_fLi128ELi96ELNS4_4UMMA5MajorE0ELSP_0ELNSO_7ScaleInE0ELSQ_0EEEEEENS4_6LayoutINS5_IJSC_SC_SC_EEENS5_IJNSA_ILi0EEESV_SV_EEEEENS5_IJNS4_10UnderscoreESY_SY_EEEEENS4_18SM100_TMA_2SM_LOADENS4_14ComposedLayoutINS4_7SwizzleILi2ELi4ELi3EEENS4_18smem_ptr_flag_bitsILi16EEENST_INS5_IJNSA_ILi8EEESH_EEENS5_IJSH_SC_EEEEEEEvNS4_8identityES11_S1B_vS1C_EENS_8epilogue10collective18CollectiveEpilogueINS1E_23Sm100TmaWarpSpecializedILi3ELi2ELi16ELb1ELb0EEEJNS5_IJNSA_ILi64EEESG_SH_EEENS5_IJNST_IS1J_SC_EENST_INS5_IJNSA_ILi16EEESB_EEENS5_IJSC_NSA_ILi48EEEEEEEEEEESJ_SK_SJ_SK_NS1E_6fusion15FusionCallbacksIS1I_NS1S_17LinearCombinationISJ_fSJ_fLNS_15FloatRoundStyleE2EEES1K_S1R_JEEENS4_5SM1004TMEM4LOAD26SM100_TMEM_LOAD_32dp32b16xENS4_13SM90_TMA_LOADENS12_INS13_ILi1ELi4ELi3EEES16_NST_INS5_IJS17_S1M_EEENS5_IJS1M_SC_EEEEEEENS4_39AutoVectorizingCopyWithAssumedAlignmentILi128EEENS4_14SM90_TMA_STOREES27_S29_S29_EEEvvEEEEvNT_6ParamsE --------------------------
	.section	.text._ZN7cutlass13device_kernelINS_4gemm6kernel13GemmUniversalIN4cute5tupleIJiiiiEEENS1_10collective13CollectiveMmaINS1_35MainloopSm100TmaUmmaWarpSpecializedILi30ELi2ELi4ENS5_IJNS4_1CILi2EEENSA_ILi1EEESC_EEEEENS5_IJNSA_ILi128EEENSA_ILi96EEENSA_ILi32EEEEEENS_6half_tENS5_IJlSC_lEEESJ_SK_NS4_8TiledMMAINS4_8MMA_AtomIJNS4_26SM100_MMA_F16BF16_2x1SM_SSISJ_SJ_fLi128ELi96ELNS4_4UMMA5MajorE0ELSP_0ELNSO_7ScaleInE0ELSQ_0EEEEEENS4_6LayoutINS5_IJSC_SC_SC_EEENS5_IJNSA_ILi0EEESV_SV_EEEEENS5_IJNS4_10UnderscoreESY_SY_EEEEENS4_18SM100_TMA_2SM_LOADENS4_14ComposedLayoutINS4_7SwizzleILi2ELi4ELi3EEENS4_18smem_ptr_flag_bitsILi16EEENST_INS5_IJNSA_ILi8EEESH_EEENS5_IJSH_SC_EEEEEEEvNS4_8identityES11_S1B_vS1C_EENS_8epilogue10collective18CollectiveEpilogueINS1E_23Sm100TmaWarpSpecializedILi3ELi2ELi16ELb1ELb0EEEJNS5_IJNSA_ILi64EEESG_SH_EEENS5_IJNST_IS1J_SC_EENST_INS5_IJNSA_ILi16EEESB_EEENS5_IJSC_NSA_ILi48EEEEEEEEEEESJ_SK_SJ_SK_NS1E_6fusion15FusionCallbacksIS1I_NS1S_17LinearCombinationISJ_fSJ_fLNS_15FloatRoundStyleE2EEES1K_S1R_JEEENS4_5SM1004TMEM4LOAD26SM100_TMEM_LOAD_32dp32b16xENS4_13SM90_TMA_LOADENS12_INS13_ILi1ELi4ELi3EEES16_NST_INS5_IJS17_S1M_EEENS5_IJS1M_SC_EEEEEEENS4_39AutoVectorizingCopyWithAssumedAlignmentILi128EEENS4_14SM90_TMA_STOREES27_S29_S29_EEEvvEEEEvNT_6ParamsE,"ax",@progbits
	.align	128
.text._ZN7cutlass13device_kernelINS_4gemm6kernel13GemmUniversalIN4cute5tupleIJiiiiEEENS1_10collective13CollectiveMmaINS1_35MainloopSm100TmaUmmaWarpSpecializedILi30ELi2ELi4ENS5_IJNS4_1CILi2EEENSA_ILi1EEESC_EEEEENS5_IJNSA_ILi128EEENSA_ILi96EEENSA_ILi32EEEEEENS_6half_tENS5_IJlSC_lEEESJ_SK_NS4_8TiledMMAINS4_8MMA_AtomIJNS4_26SM100_MMA_F16BF16_2x1SM_SSISJ_SJ_fLi128ELi96ELNS4_4UMMA5MajorE0ELSP_0ELNSO_7ScaleInE0ELSQ_0EEEEEENS4_6LayoutINS5_IJSC_SC_SC_EEENS5_IJNSA_ILi0EEESV_SV_EEEEENS5_IJNS4_10UnderscoreESY_SY_EEEEENS4_18SM100_TMA_2SM_LOADENS4_14ComposedLayoutINS4_7SwizzleILi2ELi4ELi3EEENS4_18smem_ptr_flag_bitsILi16EEENST_INS5_IJNSA_ILi8EEESH_EEENS5_IJSH_SC_EEEEEEEvNS4_8identityES11_S1B_vS1C_EENS_8epilogue10collective18CollectiveEpilogueINS1E_23Sm100TmaWarpSpecializedILi3ELi2ELi16ELb1ELb0EEEJNS5_IJNSA_ILi64EEESG_SH_EEENS5_IJNST_IS1J_SC_EENST_INS5_IJNSA_ILi16EEESB_EEENS5_IJSC_NSA_ILi48EEEEEEEEEEESJ_SK_SJ_SK_NS1E_6fusion15FusionCallbacksIS1I_NS1S_17LinearCombinationISJ_fSJ_fLNS_15FloatRoundStyleE2EEES1K_S1R_JEEENS4_5SM1004TMEM4LOAD26SM100_TMEM_LOAD_32dp32b16xENS4_13SM90_TMA_LOADENS12_INS13_ILi1ELi4ELi3EEES16_NST_INS5_IJS17_S1M_EEENS5_IJS1M_SC_EEEEEEENS4_39AutoVectorizingCopyWithAssumedAlignmentILi128EEENS4_14SM90_TMA_STOREES27_S29_S29_EEEvvEEEEvNT_6ParamsE:
        .type           _ZN7cutlass13device_kernelINS_4gemm6kernel13GemmUniversalIN4cute5tupleIJiiiiEEENS1_10collective13CollectiveMmaINS1_35MainloopSm100TmaUmmaWarpSpecializedILi30ELi2ELi4ENS5_IJNS4_1CILi2EEENSA_ILi1EEESC_EEEEENS5_IJNSA_ILi128EEENSA_ILi96EEENSA_ILi32EEEEEENS_6half_tENS5_IJlSC_lEEESJ_SK_NS4_8TiledMMAINS4_8MMA_AtomIJNS4_26SM100_MMA_F16BF16_2x1SM_SSISJ_SJ_fLi128ELi96ELNS4_4UMMA5MajorE0ELSP_0ELNSO_7ScaleInE0ELSQ_0EEEEEENS4_6LayoutINS5_IJSC_SC_SC_EEENS5_IJNSA_ILi0EEESV_SV_EEEEENS5_IJNS4_10UnderscoreESY_SY_EEEEENS4_18SM100_TMA_2SM_LOADENS4_14ComposedLayoutINS4_7SwizzleILi2ELi4ELi3EEENS4_18smem_ptr_flag_bitsILi16EEENST_INS5_IJNSA_ILi8EEESH_EEENS5_IJSH_SC_EEEEEEEvNS4_8identityES11_S1B_vS1C_EENS_8epilogue10collective18CollectiveEpilogueINS1E_23Sm100TmaWarpSpecializedILi3ELi2ELi16ELb1ELb0EEEJNS5_IJNSA_ILi64EEESG_SH_EEENS5_IJNST_IS1J_SC_EENST_INS5_IJNSA_ILi16EEESB_EEENS5_IJSC_NSA_ILi48EEEEEEEEEEESJ_SK_SJ_SK_NS1E_6fusion15FusionCallbacksIS1I_NS1S_17LinearCombinationISJ_fSJ_fLNS_15FloatRoundStyleE2EEES1K_S1R_JEEENS4_5SM1004TMEM4LOAD26SM100_TMEM_LOAD_32dp32b16xENS4_13SM90_TMA_LOADENS12_INS13_ILi1ELi4ELi3EEES16_NST_INS5_IJS17_S1M_EEENS5_IJS1M_SC_EEEEEEENS4_39AutoVectorizingCopyWithAssumedAlignmentILi128EEENS4_14SM90_TMA_STOREES27_S29_S29_EEEvvEEEEvNT_6ParamsE,@function
        .size           _ZN7cutlass13device_kernelINS_4gemm6kernel13GemmUniversalIN4cute5tupleIJiiiiEEENS1_10collective13CollectiveMmaINS1_35MainloopSm100TmaUmmaWarpSpecializedILi30ELi2ELi4ENS5_IJNS4_1CILi2EEENSA_ILi1EEESC_EEEEENS5_IJNSA_ILi128EEENSA_ILi96EEENSA_ILi32EEEEEENS_6half_tENS5_IJlSC_lEEESJ_SK_NS4_8TiledMMAINS4_8MMA_AtomIJNS4_26SM100_MMA_F16BF16_2x1SM_SSISJ_SJ_fLi128ELi96ELNS4_4UMMA5MajorE0ELSP_0ELNSO_7ScaleInE0ELSQ_0EEEEEENS4_6LayoutINS5_IJSC_SC_SC_EEENS5_IJNSA_ILi0EEESV_SV_EEEEENS5_IJNS4_10UnderscoreESY_SY_EEEEENS4_18SM100_TMA_2SM_LOADENS4_14ComposedLayoutINS4_7SwizzleILi2ELi4ELi3EEENS4_18smem_ptr_flag_bitsILi16EEENST_INS5_IJNSA_ILi8EEESH_EEENS5_IJSH_SC_EEEEEEEvNS4_8identityES11_S1B_vS1C_EENS_8epilogue10collective18CollectiveEpilogueINS1E_23Sm100TmaWarpSpecializedILi3ELi2ELi16ELb1ELb0EEEJNS5_IJNSA_ILi64EEESG_SH_EEENS5_IJNST_IS1J_SC_EENST_INS5_IJNSA_ILi16EEESB_EEENS5_IJSC_NSA_ILi48EEEEEEEEEEESJ_SK_SJ_SK_NS1E_6fusion15FusionCallbacksIS1I_NS1S_17LinearCombinationISJ_fSJ_fLNS_15FloatRoundStyleE2EEES1K_S1R_JEEENS4_5SM1004TMEM4LOAD26SM100_TMEM_LOAD_32dp32b16xENS4_13SM90_TMA_LOADENS12_INS13_ILi1ELi4ELi3EEES16_NST_INS5_IJS17_S1M_EEENS5_IJS1M_SC_EEEEEEENS4_39AutoVectorizingCopyWithAssumedAlignmentILi128EEENS4_14SM90_TMA_STOREES27_S29_S29_EEEvvEEEEvNT_6ParamsE,(.L_x_263 - _ZN7cutlass13device_kernelINS_4gemm6kernel13GemmUniversalIN4cute5tupleIJiiiiEEENS1_10collective13CollectiveMmaINS1_35MainloopSm100TmaUmmaWarpSpecializedILi30ELi2ELi4ENS5_IJNS4_1CILi2EEENSA_ILi1EEESC_EEEEENS5_IJNSA_ILi128EEENSA_ILi96EEENSA_ILi32EEEEEENS_6half_tENS5_IJlSC_lEEESJ_SK_NS4_8TiledMMAINS4_8MMA_AtomIJNS4_26SM100_MMA_F16BF16_2x1SM_SSISJ_SJ_fLi128ELi96ELNS4_4UMMA5MajorE0ELSP_0ELNSO_7ScaleInE0ELSQ_0EEEEEENS4_6LayoutINS5_IJSC_SC_SC_EEENS5_IJNSA_ILi0EEESV_SV_EEEEENS5_IJNS4_10UnderscoreESY_SY_EEEEENS4_18SM100_TMA_2SM_LOADENS4_14ComposedLayoutINS4_7SwizzleILi2ELi4ELi3EEENS4_18smem_ptr_flag_bitsILi16EEENST_INS5_IJNSA_ILi8EEESH_EEENS5_IJSH_SC_EEEEEEEvNS4_8identityES11_S1B_vS1C_EENS_8epilogue10collective18CollectiveEpilogueINS1E_23Sm100TmaWarpSpecializedILi3ELi2ELi16ELb1ELb0EEEJNS5_IJNSA_ILi64EEESG_SH_EEENS5_IJNST_IS1J_SC_EENST_INS5_IJNSA_ILi16EEESB_EEENS5_IJSC_NSA_ILi48EEEEEEEEEEESJ_SK_SJ_SK_NS1E_6fusion15FusionCallbacksIS1I_NS1S_17LinearCombinationISJ_fSJ_fLNS_15FloatRoundStyleE2EEES1K_S1R_JEEENS4_5SM1004TMEM4LOAD26SM100_TMEM_LOAD_32dp32b16xENS4_13SM90_TMA_LOADENS12_INS13_ILi1ELi4ELi3EEES16_NST_INS5_IJS17_S1M_EEENS5_IJS1M_SC_EEEEEEENS4_39AutoVectorizingCopyWithAssumedAlignmentILi128EEENS4_14SM90_TMA_STOREES27_S29_S29_EEEvvEEEEvNT_6ParamsE)
        .other          _ZN7cutlass13device_kernelINS_4gemm6kernel13GemmUniversalIN4cute5tupleIJiiiiEEENS1_10collective13CollectiveMmaINS1_35MainloopSm100TmaUmmaWarpSpecializedILi30ELi2ELi4ENS5_IJNS4_1CILi2EEENSA_ILi1EEESC_EEEEENS5_IJNSA_ILi128EEENSA_ILi96EEENSA_ILi32EEEEEENS_6half_tENS5_IJlSC_lEEESJ_SK_NS4_8TiledMMAINS4_8MMA_AtomIJNS4_26SM100_MMA_F16BF16_2x1SM_SSISJ_SJ_fLi128ELi96ELNS4_4UMMA5MajorE0ELSP_0ELNSO_7ScaleInE0ELSQ_0EEEEEENS4_6LayoutINS5_IJSC_SC_SC_EEENS5_IJNSA_ILi0EEESV_SV_EEEEENS5_IJNS4_10UnderscoreESY_SY_EEEEENS4_18SM100_TMA_2SM_LOADENS4_14ComposedLayoutINS4_7SwizzleILi2ELi4ELi3EEENS4_18smem_ptr_flag_bitsILi16EEENST_INS5_IJNSA_ILi8EEESH_EEENS5_IJSH_SC_EEEEEEEvNS4_8identityES11_S1B_vS1C_EENS_8epilogue10collective18CollectiveEpilogueINS1E_23Sm100TmaWarpSpecializedILi3ELi2ELi16ELb1ELb0EEEJNS5_IJNSA_ILi64EEESG_SH_EEENS5_IJNST_IS1J_SC_EENST_INS5_IJNSA_ILi16EEESB_EEENS5_IJSC_NSA_ILi48EEEEEEEEEEESJ_SK_SJ_SK_NS1E_6fusion15FusionCallbacksIS1I_NS1S_17LinearCombinationISJ_fSJ_fLNS_15FloatRoundStyleE2EEES1K_S1R_JEEENS4_5SM1004TMEM4LOAD26SM100_TMEM_LOAD_32dp32b16xENS4_13SM90_TMA_LOADENS12_INS13_ILi1ELi4ELi3EEES16_NST_INS5_IJS17_S1M_EEENS5_IJS1M_SC_EEEEEEENS4_39AutoVectorizingCopyWithAssumedAlignmentILi128EEENS4_14SM90_TMA_STOREES27_S29_S29_EEEvvEEEEvNT_6ParamsE,@"STO_CUDA_ENTRY STV_DEFAULT"
_ZN7cutlass13device_kernelINS_4gemm6kernel13GemmUniversalIN4cute5tupleIJiiiiEEENS1_10collective13CollectiveMmaINS1_35MainloopSm100TmaUmmaWarpSpecializedILi30ELi2ELi4ENS5_IJNS4_1CILi2EEENSA_ILi1EEESC_EEEEENS5_IJNSA_ILi128EEENSA_ILi96EEENSA_ILi32EEEEEENS_6half_tENS5_IJlSC_lEEESJ_SK_NS4_8TiledMMAINS4_8MMA_AtomIJNS4_26SM100_MMA_F16BF16_2x1SM_SSISJ_SJ_fLi128ELi96ELNS4_4UMMA5MajorE0ELSP_0ELNSO_7ScaleInE0ELSQ_0EEEEEENS4_6LayoutINS5_IJSC_SC_SC_EEENS5_IJNSA_ILi0EEESV_SV_EEEEENS5_IJNS4_10UnderscoreESY_SY_EEEEENS4_18SM100_TMA_2SM_LOADENS4_14ComposedLayoutINS4_7SwizzleILi2ELi4ELi3EEENS4_18smem_ptr_flag_bitsILi16EEENST_INS5_IJNSA_ILi8EEESH_EEENS5_IJSH_SC_EEEEEEEvNS4_8identityES11_S1B_vS1C_EENS_8epilogue10collective18CollectiveEpilogueINS1E_23Sm100TmaWarpSpecializedILi3ELi2ELi16ELb1ELb0EEEJNS5_IJNSA_ILi64EEESG_SH_EEENS5_IJNST_IS1J_SC_EENST_INS5_IJNSA_ILi16EEESB_EEENS5_IJSC_NSA_ILi48EEEEEEEEEEESJ_SK_SJ_SK_NS1E_6fusion15FusionCallbacksIS1I_NS1S_17LinearCombinationISJ_fSJ_fLNS_15FloatRoundStyleE2EEES1K_S1R_JEEENS4_5SM1004TMEM4LOAD26SM100_TMEM_LOAD_32dp32b16xENS4_13SM90_TMA_LOADENS12_INS13_ILi1ELi4ELi3EEES16_NST_INS5_IJS17_S1M_EEENS5_IJS1M_SC_EEEEEEENS4_39AutoVectorizingCopyWithAssumedAlignmentILi128EEENS4_14SM90_TMA_STOREES27_S29_S29_EEEvvEEEEvNT_6ParamsE:
[----:B------:R-:W1:Y:S01]  /*0000*/  LDC R1, c[0x0][0x37c] ;  /* 0x0000df00ff017b82 */ /* 0x000e620000000800 */
[----:B------:R-:W2:Y:S01]  /*0010*/  S2R R72, SR_TID.X ;  /* 0x0000000000487919 */ /* 0x000ea20000002100 */
[----:B------:R-:W3:Y:S06]  /*0020*/  LDCU.64 UR4, c[0x0][0x890] ;  /* 0x00011200ff0477ac */ /* 0x000eec0008000a00 */
[----:B------:R-:W4:Y:S01]  /*0030*/  S2UR UR37, SR_CgaCtaId ;  /* 0x00000000002579c3 */ /* 0x000f220000008800 */
[----:B------:R-:W-:Y:S02]  /*0040*/  PRMT R59, RZ, 0x7610, R59 ;  /* 0x00007610ff3b7816 */ /* 0x000fe4000000003b */
[----:B------:R-:W-:Y:S01]  /*0050*/  ELECT P1, URZ, PT ;  /* 0x0000000000ff782f */ /* 0x000fe20003820000 */
[----:B------:R-:W1:Y:S01]  /*0060*/  LDCU.64 UR46, c[0x0][0x358] ;  /* 0x00006b00ff2e77ac */ /* 0x000e620008000a00 */
[----:B---3--:R-:W-:-:S04]  /*0070*/  UISETP.NE.U32.AND UP0, UPT, UR4, URZ, UPT ;  /* 0x000000ff0400728c */ /* 0x008fc8000bf05070 */
[----:B------:R-:W-:Y:S02]  /*0080*/  UISETP.NE.AND.EX UP0, UPT, UR5, URZ, UPT, UP0 ;  /* 0x000000ff0500728c */ /* 0x000fe4000bf05300 */
[----:B----4-:R-:W-:Y:S02]  /*0090*/  ULOP3.LUT UR9, UR37, 0x1, URZ, 0xc0, !UPT ;  /* 0x0000000125097892 */ /* 0x010fe4000f8ec0ff */
[----:B------:R-:W-:Y:S01]  /*00a0*/  ULOP3.LUT UR8, UR37, 0x1, URZ, 0x3c, !UPT ;  /* 0x0000000125087892 */ /* 0x000fe2000f8e3cff */
[----:B--2---:R-:W-:-:S05]  /*00b0*/  SHF.R.U32.HI R66, RZ, 0x5, R72 ;  /* 0x00000005ff427819 */ /* 0x004fca0000011648 */
[----:B------:R-:W2:Y:S02]  /*00c0*/  SHFL.IDX PT, R0, R66, RZ, 0x1f ;  /* 0x00001fff42007589 */ /* 0x000ea400000e0000 */
[----:B--2---:R-:W-:Y:S01]  /*00d0*/  R2UR UR10, R0 ;  /* 0x00000000000a72ca */ /* 0x004fe200000e0000 */
[----:B-1----:R-:W-:-:S14]  /*00e0*/  BRA.U UP0, `(.L_x_0) ;  /* 0x00000001002c7547 */ /* 0x002fdc000b800000 */
[----:B------:R-:W1:Y:S02]  /*00f0*/  LDCU.64 UR6, c[0x0][0x888] ;  /* 0x00011100ff0677ac */ /* 0x000e640008000a00 */
[----:B-1----:R-:W-:-:S04]  /*0100*/  UISETP.NE.U32.AND UP0, UPT, UR6, URZ, UPT ;  /* 0x000000ff0600728c */ /* 0x002fc8000bf05070 */
[----:B------:R-:W-:-:S09]  /*0110*/  UISETP.NE.AND.EX UP0, UPT, UR7, URZ, UPT, UP0 ;  /* 0x000000ff0700728c */ /* 0x000fd2000bf05300 */
[----:B------:R-:W-:Y:S05]  /*0120*/  BRA.U !UP0, `(.L_x_1) ;  /* 0x0000000108107547 */ /* 0x000fea000b800000 */
[----:B------:R-:W1:Y:S02]  /*0130*/  LDC.64 R2, c[0x0][0x888] ;  /* 0x00022200ff027b82 */ /* 0x000e640000000a00 */
[----:B-1----:R1:W5:Y:S01]  /*0140*/  LDG.E R35, desc[UR46][R2.64] ;  /* 0x0000002e02237981 */ /* 0x002362000c1e1900 */
[----:B------:R-:W-:Y:S01]  /*0150*/  HFMA2 R59, -RZ, RZ, 0, 5.9604644775390625e-08 ;  /* 0x00000001ff3b7431 */ /* 0x000fe200000001ff */
[----:B------:R-:W-:Y:S05]  /*0160*/  BRA `(.L_x_0) ;  /* 0x00000000000c7947 */ /* 0x000fea0003800000 */
.L_x_1:
[----:B------:R-:W1:Y:S01]  /*0170*/  LDCU UR6, c[0x0][0x880] ;  /* 0x00011000ff0677ac */ /* 0x000e620008000800 */
[----:B------:R-:W-:Y:S01]  /*0180*/  HFMA2 R59, -RZ, RZ, 0, 5.9604644775390625e-08 ;  /* 0x00000001ff3b7431 */ /* 0x000fe200000001ff */
[----:B-1----:R-:W-:-:S07]  /*0190*/  MOV R35, UR6 ;  /* 0x0000000600237c02 */ /* 0x002fce0008000f00 */
.L_x_0:
[----:B------:R-:W2:Y:S02]  /*01a0*/  LDCU.64 UR6, c[0x0][0x8b0] ;  /* 0x00011600ff0677ac */ /* 0x000ea40008000a00 */
[----:B--2---:R-:W-:-:S04]  /*01b0*/  UISETP.NE.U32.AND UP0, UPT, UR6, URZ, UPT ;  /* 0x000000ff0600728c */ /* 0x004fc8000bf05070 */
[----:B------:R-:W-:-:S09]  /*01c0*/  UISETP.NE.AND.EX UP0, UPT, UR7, URZ, UPT, UP0 ;  /* 0x000000ff0700728c */ /* 0x000fd2000bf05300 */
[----:B------:R-:W-:Y:S05]  /*01d0*/  BRA.U UP0, `(.L_x_2) ;  /* 0x0000000100247547 */ /* 0x000fea000b800000 */
[----:B------:R-:W2:Y:S02]  /*01e0*/  LDCU.64 UR6, c[0x0][0x8a8] ;  /* 0x00011500ff0677ac */ /* 0x000ea40008000a00 */
[----:B--2---:R-:W-:-:S04]  /*01f0*/  UISETP.NE.U32.AND UP0, UPT, UR6, URZ, UPT ;  /* 0x000000ff0600728c */ /* 0x004fc8000bf05070 */
[----:B------:R-:W-:-:S09]  /*0200*/  UISETP.NE.AND.EX UP0, UPT, UR7, URZ, UPT, UP0 ;  /* 0x000000ff0700728c */ /* 0x000fd2000bf05300 */
[----:B------:R-:W-:Y:S05]  /*0210*/  BRA.U !UP0, `(.L_x_3) ;  /* 0x00000001080c7547 */ /* 0x000fea000b800000 */
[----:B------:R-:W2:Y:S02]  /*0220*/  LDC.64 R30, c[0x0][0x8a8] ;  /* 0x00022a00ff1e7b82 */ /* 0x000ea40000000a00 */
[----:B--2---:R2:W5:Y:S01]  /*0230*/  LDG.E R30, desc[UR46][R30.64] ;  /* 0x0000002e1e1e7981 */ /* 0x004562000c1e1900 */
[----:B------:R-:W-:Y:S05]  /*0240*/  BRA `(.L_x_2) ;  /* 0x0000000000087947 */ /* 0x000fea0003800000 */
.L_x_3:
[----:B------:R-:W2:Y:S02]  /*0250*/  LDCU UR6, c[0x0][0x8a0] ;  /* 0x00011400ff0677ac */ /* 0x000ea40008000800 */
[----:B--2---:R-:W-:Y:S02]  /*0260*/  MOV R30, UR6 ;  /* 0x00000006001e7c02 */ /* 0x004fe40008000f00 */
.L_x_2:
[----:B------:R-:W-:Y:S01]  /*0270*/  IMAD.U32 R0, RZ, RZ, UR10 ;  /* 0x0000000aff007e24 */ /* 0x000fe2000f8e00ff */
[----:B------:R-:W-:Y:S04]  /*0280*/  BSSY.RECONVERGENT B0, `(.L_x_4) ;  /* 0x000000c000007945 */ /* 0x000fe80003800200 */
[C---:B------:R-:W-:Y:S02]  /*0290*/  ISETP.NE.OR P2, PT, R0.reuse, 0x1, !P1 ;  /* 0x000000010000780c */ /* 0x040fe40004f45670 */
[----:B------:R-:W-:-:S11]  /*02a0*/  ISETP.NE.OR P0, PT, R0, 0x3, !P1 ;  /* 0x000000030000780c */ /* 0x000fd60004f05670 */
[----:B------:R-:W-:Y:S05]  /*02b0*/  @P2 BRA `(.L_x_5) ;  /* 0x0000000000202947 */ /* 0x000fea0003800000 */
[----:B------:R-:W3:Y:S02]  /*02c0*/  LDCU.64 UR6, c[0x0][0x348] ;  /* 0x00006900ff0677ac */ /* 0x000ee40008000a00 */
[----:B---3--:R-:W-:Y:S02]  /*02d0*/  UIADD3 UR12, UP1, UPT, UR6, 0x80, URZ ;  /* 0x00000080060c7890 */ /* 0x008fe4000ff3e0ff */
[----:B------:R-:W-:Y:S02]  /*02e0*/  UIADD3 UR6, UP0, UPT, UR6, 0x180, URZ ;  /* 0x0000018006067890 */ /* 0x000fe4000ff1e0ff */
[----:B------:R-:W-:Y:S02]  /*02f0*/  UIADD3.X UR13, UPT, UPT, URZ, UR7, URZ, UP1, !UPT ;  /* 0x00000007ff0d7290 */ /* 0x000fe40008ffe4ff */
[----:B------:R-:W-:-:S07]  /*0300*/  UIADD3.X UR7, UPT, UPT, URZ, UR7, URZ, UP0, !UPT ;  /* 0x00000007ff077290 */ /* 0x000fce00087fe4ff */
[----:B------:R3:W-:Y:S02]  /*0310*/  UTMACCTL.PF [UR12] ;  /* 0x000000000c0079b9 */ /* 0x0007e40008040000 */
[----:B------:R3:W-:Y:S02]  /*0320*/  UTMACCTL.PF [UR6] ;  /* 0x00000000060079b9 */ /* 0x0007e40008040000 */
[----:B---3--:R-:W-:Y:S01]  /*0330*/  NOP ;  /* 0x0000000000007918 */ /* 0x008fe20000000000 */
.L_x_5:
[----:B------:R-:W-:Y:S05]  /*0340*/  BSYNC.RECONVERGENT B0 ;  /* 0x0000000000007941 */ /* 0x000fea0003800200 */
.L_x_4:
[----:B------:R-:W-:Y:S04]  /*0350*/  BSSY.RECONVERGENT B0, `(.L_x_6) ;  /* 0x000000a000007945 */ /* 0x000fe80003800200 */
        /* <DEDUP_REMOVED lines=9> */
.L_x_7:
[----:B------:R-:W-:Y:S05]  /*03f0*/  BSYNC.RECONVERGENT B0 ;  /* 0x0000000000007941 */ /* 0x000fea0003800200 */
.L_x_6:
[----:B------:R-:W3:Y:S01]  /*0400*/  LDCU.64 UR6, c[0x0][0x888] ;  /* 0x00011100ff0677ac */ /* 0x000ee20008000a00 */
[----:B------:R-:W-:Y:S02]  /*0410*/  UISETP.EQ.U32.AND UP1, UPT, UR4, URZ, UPT ;  /* 0x000000ff0400728c */ /* 0x000fe4000bf22070 */
[----:B------:R-:W-:Y:S02]  /*0420*/  UPLOP3.LUT UP5, UPT, UPT, UPT, UPT, 0x80, 0x8 ;  /* 0x000000000008789c */ /* 0x000fe40003faf070 */
[----:B---3--:R-:W-:-:S04]  /*0430*/  UISETP.NE.U32.AND UP0, UPT, UR6, URZ, UPT ;  /* 0x000000ff0600728c */ /* 0x008fc8000bf05070 */
[----:B------:R-:W-:-:S04]  /*0440*/  UISETP.NE.AND.EX UP0, UPT, UR7, URZ, UPT, UP0 ;  /* 0x000000ff0700728c */ /* 0x000fc8000bf05300 */
[----:B------:R-:W-:-:S04]  /*0450*/  UISETP.EQ.OR.EX UP2, UPT, UR5, URZ, !UP0, UP1 ;  /* 0x000000ff0500728c */ /* 0x000fc8000c742710 */
[----:B------:R-:W-:-:S05]  /*0460*/  UP2UR UR51, UPR, URZ, 0x4 ;  /* 0x00000004ff337883 */ /* 0x000fca0008000000 */
[----:B------:R-:W-:Y:S07]  /*0470*/  BRA.U !UP2, `(.L_x_8) ;  /* 0x000000010a207547 */ /* 0x000fee000b800000 */
[----:B------:R-:W-:Y:S01]  /*0480*/  UISETP.NE.U32.AND UP2, UPT, UR4, URZ, UPT ;  /* 0x000000ff0400728c */ /* 0x000fe2000bf45070 */
[----:B-----5:R-:W-:Y:S01]  /*0490*/  FSETP.NEU.AND P0, PT, R35, RZ, PT ;  /* 0x000000ff2300720b */ /* 0x020fe20003f0d000 */
[----:B------:R-:W-:Y:S02]  /*04a0*/  USEL UR4, URZ, 0xffffffff, UP0 ;  /* 0xffffffffff047887 */ /* 0x000fe40008000000 */
[----:B------:R-:W-:-:S10]  /*04b0*/  UISETP.NE.AND.EX UP2, UPT, UR5, URZ, UPT, UP2 ;  /* 0x000000ff0500728c */ /* 0x000fd4000bf45320 */
[----:B------:R-:W-:Y:S01]  /*04c0*/  VOTEU.ANY UP1, P0 ;  /* 0x0000000000ff7886 */ /* 0x000fe20000020100 */
[----:B------:R-:W-:-:S04]  /*04d0*/  @!UP2 USEL UR4, URZ, 0xffffffff, UP1 ;  /* 0xffffffffff04a887 */ /* 0x000fc80008800000 */
[----:B------:R-:W-:-:S04]  /*04e0*/  ULOP3.LUT UR4, UR4, 0x1, URZ, 0xc0, !UPT ;  /* 0x0000000104047892 */ /* 0x000fc8000f8ec0ff */
[----:B------:R-:W-:-:S11]  /*04f0*/  UISETP.NE.U32.AND UP5, UPT, UR4, 0x1, UPT ;  /* 0x000000010400788c */ /* 0x000fd6000bfa5070 */
.L_x_8:
[----:B------:R-:W3:Y:S01]  /*0500*/  SHFL.IDX PT, R0, R66, RZ, 0x1f ;  /* 0x00001fff42007589 */ /* 0x000ee200000e0000 */
[----:B------:R-:W-:-:S04]  /*0510*/  UISETP.NE.AND UP1, UPT, UR10, 0x2, UPT ;  /* 0x000000020a00788c */ /* 0x000fc8000bf25270 */
[----:B------:R-:W-:Y:S02]  /*0520*/  UISETP.EQ.AND UP2, UPT, UR9, URZ, !UP1 ;  /* 0x000000ff0900728c */ /* 0x000fe4000cf42270 */
[----:B------:R-:W-:-:S04]  /*0530*/  USEL UR6, URZ, 0x1, UP1 ;  /* 0x00000001ff067887 */ /* 0x000fc80008800000 */
[----:B------:R-:W-:Y:S02]  /*0540*/  PLOP3.LUT P5, PT, P1, PT, UP2, 0x80, 0x8 ;  /* 0x000000000008781c */ /* 0x000fe40000faf028 */
[----:B---3--:R-:W-:-:S13]  /*0550*/  ISETP.NE.AND P0, PT, R0, RZ, PT ;  /* 0x000000ff0000720c */ /* 0x008fda0003f05270 */
[----:B------:R-:W-:Y:S05]  /*0560*/  @P0 BRA `(.L_x_9) ;  /* 0x0000000400200947 */ /* 0x000fea0003800000 */
[----:B------:R-:W-:Y:S01]  /*0570*/  ELECT P0, URZ, PT ;  /* 0x0000000000ff782f */ /* 0x000fe20003800000 */
[----:B------:R-:W-:-:S12]  /*0580*/  BSSY.RECONVERGENT B0, `(.L_x_9) ;  /* 0x0000046000007945 */ /* 0x000fd80003800200 */
[----:B------:R-:W-:Y:S05]  /*0590*/  @!P0 BRA `(.L_x_10) ;  /* 0x0000000400108947 */ /* 0x000fea0003800000 */
[----:B------:R-:W-:Y:S01]  /*05a0*/  UMOV UR5, 0x400 ;  /* 0x0000040000057882 */ /* 0x000fe20000000000 */
[----:B------:R-:W-:Y:S01]  /*05b0*/  UMOV UR4, 0x1 ;  /* 0x0000000100047882 */ /* 0x000fe20000000000 */
[----:B------:R-:W-:Y:S02]  /*05c0*/  ULEA UR5, UR37, UR5, 0x18 ;  /* 0x0000000525057291 */ /* 0x000fe4000f8ec0ff */
[----:B------:R-:W-:-:S04]  /*05d0*/  UIADD3 UR12, UPT, UPT, -UR4, 0x100000, URZ ;  /* 0x00100000040c7890 */ /* 0x000fc8000fffe1ff */
[----:B------:R-:W-:Y:S02]  /*05e0*/  USHF.L.U32 UR13, UR12, 0xb, URZ ;  /* 0x0000000b0c0d7899 */ /* 0x000fe400080006ff */
[----:B------:R-:W-:Y:S01]  /*05f0*/  USHF.L.U32 UR12, UR12, 0x1, URZ ;  /* 0x000000010c0c7899 */ /* 0x000fe200080006ff */
[----:B------:R-:W3:Y:S11]  /*0600*/  FENCE.VIEW.ASYNC.S ;  /* 0x00000000000073c6 */ /* 0x000ef60000000000 */
[----:B---3--:R3:W4:Y:S01]  /*0610*/  SYNCS.EXCH.64 URZ, [UR5], UR12 ;  /* 0x0000000c05ff75b2 */ /* 0x0087220008000100 */
[----:B------:R3:W1:Y:S01]  /*0620*/  SYNCS.EXCH.64 URZ, [UR5+0xf0], UR12 ;  /* 0x0000f00c05ff75b2 */ /* 0x0006620008000100 */
        /* <DEDUP_REMOVED lines=57> */
[----:B------:R3:W1:Y:S02]  /*09c0*/  SYNCS.EXCH.64 URZ, [UR5+0x1d8], UR12 ;  /* 0x0001d80c05ff75b2 */ /* 0x0006640008000100 */
[----:B---34-:R-:W-:Y:S01]  /*09d0*/  NOP ;  /* 0x0000000000007918 */ /* 0x018fe20000000000 */
.L_x_10:
[----:B------:R-:W-:Y:S05]  /*09e0*/  BSYNC.RECONVERGENT B0 ;  /* 0x0000000000007941 */ /* 0x000fea0003800200 */
.L_x_9:
[----:B------:R-:W3:Y:S01]  /*09f0*/  SHFL.IDX PT, R0, R66, RZ, 0x1f ;  /* 0x00001fff42007589 */ /* 0x000ee200000e0000 */
[----:B------:R-:W-:Y:S01]  /*0a00*/  NOP ;  /* 0x0000000000007918 */ /* 0x000fe20000000000 */
[----:B---3--:R-:W-:-:S13]  /*0a10*/  ISETP.NE.AND P0, PT, R0, 0x1, PT ;  /* 0x000000010000780c */ /* 0x008fda0003f05270 */
[----:B------:R-:W-:Y:S05]  /*0a20*/  @P0 BRA `(.L_x_11) ;  /* 0x00000000004c0947 */ /* 0x000fea0003800000 */
[----:B------:R-:W-:Y:S01]  /*0a30*/  UMOV UR7, 0x400 ;  /* 0x0000040000077882 */ /* 0x000fe20000000000 */
[----:B------:R-:W-:Y:S01]  /*0a40*/  UMOV UR5, 0x20 ;  /* 0x0000002000057882 */ /* 0x000fe20000000000 */
[----:B------:R-:W-:Y:S01]  /*0a50*/  UMOV UR4, 0x80 ;  /* 0x0000008000047882 */ /* 0x000fe20000000000 */
[----:B------:R-:W-:Y:S02]  /*0a60*/  ULEA UR7, UR37, UR7, 0x18 ;  /* 0x0000000725077291 */ /* 0x000fe4000f8ec0ff */
[----:B------:R-:W-:-:S04]  /*0a70*/  UIADD3 UR12, UPT, UPT, -UR5, 0x100000, URZ ;  /* 0x00100000050c7890 */ /* 0x000fc8000fffe1ff */
[----:B------:R-:W-:Y:S02]  /*0a80*/  USHF.L.U32 UR13, UR12, 0xb, URZ ;  /* 0x0000000b0c0d7899 */ /* 0x000fe400080006ff */
[----:B------:R-:W-:Y:S02]  /*0a90*/  USHF.L.U32 UR12, UR12, 0x1, URZ ;  /* 0x000000010c0c7899 */ /* 0x000fe400080006ff */
[----:B------:R-:W-:-:S04]  /*0aa0*/  UIADD3 UR4, UPT, UPT, -UR4, 0x100000, URZ ;  /* 0x0010000004047890 */ /* 0x000fc8000fffe1ff */
[----:B------:R-:W-:Y:S02]  /*0ab0*/  USHF.L.U32 UR5, UR4, 0xb, URZ ;  /* 0x0000000b04057899 */ /* 0x000fe400080006ff */
[----:B------:R-:W-:Y:S01]  /*0ac0*/  USHF.L.U32 UR4, UR4, 0x1, URZ ;  /* 0x0000000104047899 */ /* 0x000fe200080006ff */
[----:B------:R-:W-:Y:S01]  /*0ad0*/  ELECT P0, URZ, PT ;  /* 0x0000000000ff782f */ /* 0x000fe20003800000 */
[----:B------:R-:W3:Y:S02]  /*0ae0*/  FENCE.VIEW.ASYNC.S ;  /* 0x00000000000073c6 */ /* 0x000ee40000000000 */
[----:B---3--:R3:W4:Y:S08]  /*0af0*/  SYNCS.EXCH.64 URZ, [UR7+0x1e0], UR12 ;  /* 0x0001e00c07ff75b2 */ /* 0x0087300008000100 */
[----:B------:R3:W1:Y:S01]  /*0b00*/  SYNCS.EXCH.64 URZ, [UR7+0x1f8], UR4 ;  /* 0x0001f80407ff75b2 */ /* 0x0006620008000100 */
[----:B------:R3:W1:Y:S01]  /*0b10*/  SYNCS.EXCH.64 URZ, [UR7+0x1e8], UR12 ;  /* 0x0001e80c07ff75b2 */ /* 0x0006620008000100 */
[----:B------:R3:W1:Y:S01]  /*0b20*/  SYNCS.EXCH.64 URZ, [UR7+0x200], UR4 ;  /* 0x0002000407ff75b2 */ /* 0x0006620008000100 */
[----:B------:R3:W1:Y:S01]  /*0b30*/  SYNCS.EXCH.64 URZ, [UR7+0x1f0], UR12 ;  /* 0x0001f00c07ff75b2 */ /* 0x0006620008000100 */
[----:B------:R3:W1:Y:S01]  /*0b40*/  SYNCS.EXCH.64 URZ, [UR7+0x208], UR4 ;  /* 0x0002080407ff75b2 */ /* 0x0006620008000100 */
[----:B------:R-:W-:Y:S01]  /*0b50*/  NOP ;  /* 0x0000000000007918 */ /* 0x000fe20000000000 */
.L_x_11:
[----:B------:R-:W2:Y:S01]  /*0b60*/  SHFL.IDX PT, R0, R66, RZ, 0x1f ;  /* 0x00001fff42007589 */ /* 0x000ea200000e0000 */
[----:B------:R-:W-:Y:S01]  /*0b70*/  NOP ;  /* 0x0000000000007918 */ /* 0x000fe20000000000 */
[----:B--2---:R-:W-:-:S13]  /*0b80*/  ISETP.NE.AND P0, PT, R0, 0x3, PT ;  /* 0x000000030000780c */ /* 0x004fda0003f05270 */
[----:B------:R-:W-:Y:S05]  /*0b90*/  @P0 BRA `(.L_x_12) ;  /* 0x00000000002c0947 */ /* 0x000fea0003800000 */
[----:B---3--:R-:W-:Y:S01]  /*0ba0*/  UMOV UR5, 0x400 ;  /* 0x0000040000057882 */ /* 0x008fe20000000000 */
[----:B------:R-:W-:Y:S01]  /*0bb0*/  UMOV UR4, 0x20 ;  /* 0x0000002000047882 */ /* 0x000fe20000000000 */
[----:B------:R-:W-:Y:S02]  /*0bc0*/  ULEA UR5, UR37, UR5, 0x18 ;  /* 0x0000000525057291 */ /* 0x000fe4000f8ec0ff */
[----:B------:R-:W-:-:S04]  /*0bd0*/  UIADD3 UR12, UPT, UPT, -UR4, 0x100000, URZ ;  /* 0x00100000040c7890 */ /* 0x000fc8000fffe1ff */
[----:B------:R-:W-:Y:S02]  /*0be0*/  USHF.L.U32 UR13, UR12, 0xb, URZ ;  /* 0x0000000b0c0d7899 */ /* 0x000fe400080006ff */
[----:B------:R-:W-:Y:S01]  /*0bf0*/  USHF.L.U32 UR12, UR12, 0x1, URZ ;  /* 0x000000010c0c7899 */ /* 0x000fe200080006ff */
[----:B------:R-:W-:Y:S01]  /*0c00*/  ELECT P0, URZ, PT ;  /* 0x0000000000ff782f */ /* 0x000fe20003800000 */
[----:B------:R-:W2:Y:S10]  /*0c10*/  FENCE.VIEW.ASYNC.S ;  /* 0x00000000000073c6 */ /* 0x000eb40000000000 */
[----:B--2---:R2:W3:Y:S01]  /*0c20*/  SYNCS.EXCH.64 URZ, [UR5+0x210], UR12 ;  /* 0x0002100c05ff75b2 */ /* 0x0044e20008000100 */
[----:B------:R2:W1:Y:S01]  /*0c30*/  SYNCS.EXCH.64 URZ, [UR5+0x218], UR12 ;  /* 0x0002180c05ff75b2 */ /* 0x0004620008000100 */
[----:B------:R-:W-:Y:S01]  /*0c40*/  NOP ;  /* 0x0000000000007918 */ /* 0x000fe20000000000 */
.L_x_12:
[----:B------:R-:W4:Y:S01]  /*0c50*/  SHFL.IDX PT, R0, R66, RZ, 0x1f ;  /* 0x00001fff42007589 */ /* 0x000f2200000e0000 */
[----:B------:R-:W-:Y:S01]  /*0c60*/  NOP ;  /* 0x0000000000007918 */ /* 0x000fe20000000000 */
[----:B----4-:R-:W-:-:S13]  /*0c70*/  ISETP.NE.AND P0, PT, R0, 0x4, PT ;  /* 0x000000040000780c */ /* 0x010fda0003f05270 */
[----:B------:R-:W-:Y:S05]  /*0c80*/  @P0 BRA `(.L_x_13) ;  /* 0x0000000000480947 */ /* 0x000fea0003800000 */
[----:B---3--:R-:W-:Y:S01]  /*0c90*/  UMOV UR7, 0x1e0 ;  /* 0x000001e000077882 */ /* 0x008fe20000000000 */
[----:B--2---:R-:W-:Y:S01]  /*0ca0*/  UMOV UR5, 0x400 ;  /* 0x0000040000057882 */ /* 0x004fe20000000000 */
[----:B------:R-:W-:Y:S01]  /*0cb0*/  USEL UR7, UR7, 0x1a0, UP5 ;  /* 0x000001a007077887 */ /* 0x000fe2000a800000 */
        /* <DEDUP_REMOVED lines=9> */
[----:B------:R-:W2:Y:S02]  /*0d50*/  FENCE.VIEW.ASYNC.S ;  /* 0x00000000000073c6 */ /* 0x000ea40000000000 */
[----:B--2---:R4:W2:Y:S08]  /*0d60*/  SYNCS.EXCH.64 URZ, [UR5+0x220], UR12 ;  /* 0x0002200c05ff75b2 */ /* 0x0048b00008000100 */
[----:B------:R4:W3:Y:S01]  /*0d70*/  SYNCS.EXCH.64 URZ, [UR5+0x230], UR14 ;  /* 0x0002300e05ff75b2 */ /* 0x0008e20008000100 */
[----:B------:R4:W1:Y:S01]  /*0d80*/  SYNCS.EXCH.64 URZ, [UR5+0x228], UR12 ;  /* 0x0002280c05ff75b2 */ /* 0x0008620008000100 */
[----:B------:R4:W1:Y:S02]  /*0d90*/  SYNCS.EXCH.64 URZ, [UR5+0x238], UR14 ;  /* 0x0002380e05ff75b2 */ /* 0x0008640008000100 */
[----:B----4-:R-:W-:Y:S01]  /*0da0*/  NOP ;  /* 0x0000000000007918 */ /* 0x010fe20000000000 */
.L_x_13:
[----:B------:R-:W4:Y:S01]  /*0db0*/  SHFL.IDX PT, R0, R66, RZ, 0x1f ;  /* 0x00001fff42007589 */ /* 0x000f2200000e0000 */
[----:B------:R-:W-:Y:S01]  /*0dc0*/  NOP ;  /* 0x0000000000007918 */ /* 0x000fe20000000000 */
[----:B----4-:R-:W-:-:S13]  /*0dd0*/  ISETP.NE.AND P0, PT, R0, 0x5, PT ;  /* 0x000000050000780c */ /* 0x010fda0003f05270 */
[----:B------:R-:W-:Y:S05]  /*0de0*/  @P0 BRA `(.L_x_14) ;  /* 0x0000000000540947 */ /* 0x000fea0003800000 */
[----:B---3--:R-:W-:Y:S01]  /*0df0*/  UMOV UR7, 0x400 ;  /* 0x0000040000077882 */ /* 0x008fe20000000000 */
[----:B--2---:R-:W-:Y:S01]  /*0e00*/  UMOV UR5, 0x1 ;  /* 0x0000000100057882 */ /* 0x004fe20000000000 */
        /* <DEDUP_REMOVED lines=13> */
[----:B------:R4:W1:Y:S01]  /*0ee0*/  SYNCS.EXCH.64 URZ, [UR7+0x268], UR4 ;  /* 0x0002680407ff75b2 */ /* 0x0008620008000100 */
[----:B------:R4:W1:Y:S01]  /*0ef0*/  SYNCS.EXCH.64 URZ, [UR7+0x250], UR12 ;  /* 0x0002500c07ff75b2 */ /* 0x0008620008000100 */
[----:B------:R4:W1:Y:S01]  /*0f00*/  SYNCS.EXCH.64 URZ, [UR7+0x270], UR4 ;  /* 0x0002700407ff75b2 */ /* 0x0008620008000100 */
[----:B------:R4:W1:Y:S01]  /*0f10*/  SYNCS.EXCH.64 URZ, [UR7+0x258], UR12 ;  /* 0x0002580c07ff75b2 */ /* 0x0008620008000100 */
[----:B------:R4:W1:Y:S02]  /*0f20*/  SYNCS.EXCH.64 URZ, [UR7+0x278], UR4 ;  /* 0x0002780407ff75b2 */ /* 0x0008640008000100 */
[----:B----4-:R-:W-:Y:S01]  /*0f30*/  NOP ;  /* 0x0000000000007918 */ /* 0x010fe20000000000 */
.L_x_14:
[----:B------:R-:W4:Y:S01]  /*0f40*/  SHFL.IDX PT, R0, R66, RZ, 0x1f ;  /* 0x00001fff42007589 */ /* 0x000f2200000e0000 */
[----:B------:R-:W-:Y:S01]  /*0f50*/  ISETP.NE.OR P1, PT, RZ, UR10, !P1 ;  /* 0x0000000aff007c0c */ /* 0x000fe2000cf25670 */
[----:B------:R-:W-:Y:S01]  /*0f60*/  NOP ;  /* 0x0000000000007918 */ /* 0x000fe20000000000 */
[----:B----4-:R-:W-:-:S13]  /*0f70*/  ISETP.NE.AND P0, PT, R0, 0x3, PT ;  /* 0x000000030000780c */ /* 0x010fda0003f05270 */
[----:B------:R-:W-:Y:S05]  /*0f80*/  @P0 BRA `(.L_x_15) ;  /* 0x0000000000340947 */ /* 0x000fea0003800000 */
[----:B--23--:R-:W-:Y:S01]  /*0f90*/  UMOV UR5, 0x400 ;  /* 0x0000040000057882 */ /* 0x00cfe20000000000 */
[----:B------:R-:W-:Y:S01]  /*0fa0*/  UMOV UR4, 0x20 ;  /* 0x0000002000047882 */ /* 0x000fe20000000000 */
[----:B------:R-:W-:Y:S02]  /*0fb0*/  ULEA UR5, UR37, UR5, 0x18 ;  /* 0x0000000525057291 */ /* 0x000fe4000f8ec0ff */
[----:B------:R-:W-:-:S04]  /*0fc0*/  UIADD3 UR12, UPT, UPT, -UR4, 0x100000, URZ ;  /* 0x00100000040c7890 */ /* 0x000fc8000fffe1ff */
[----:B------:R-:W-:Y:S02]  /*0fd0*/  USHF.L.U32 UR13, UR12, 0xb, URZ ;  /* 0x0000000b0c0d7899 */ /* 0x000fe400080006ff */
[----:B------:R-:W-:Y:S01]  /*0fe0*/  USHF.L.U32 UR12, UR12, 0x1, URZ ;  /* 0x000000010c0c7899 */ /* 0x000fe200080006ff */
[----:B------:R-:W-:Y:S01]  /*0ff0*/  ELECT P0, URZ, PT ;  /* 0x0000000000ff782f */ /* 0x000fe20003800000 */
[----:B------:R-:W2:Y:S10]  /*1000*/  FENCE.VIEW.ASYNC.S ;  /* 0x00000000000073c6 */ /* 0x000eb40000000000 */
[----:B--2---:R4:W2:Y:S01]  /*1010*/  SYNCS.EXCH.64 URZ, [UR5+0x280], UR12 ;  /* 0x0002800c05ff75b2 */ /* 0x0048a20008000100 */
[----:B------:R4:W3:Y:S01]  /*1020*/  SYNCS.EXCH.64 URZ, [UR5+0x290], UR12 ;  /* 0x0002900c05ff75b2 */ /* 0x0008e20008000100 */
[----:B------:R4:W1:Y:S01]  /*1030*/  SYNCS.EXCH.64 URZ, [UR5+0x288], UR12 ;  /* 0x0002880c05ff75b2 */ /* 0x0008620008000100 */
[----:B------:R4:W1:Y:S02]  /*1040*/  SYNCS.EXCH.64 URZ, [UR5+0x298], UR12 ;  /* 0x0002980c05ff75b2 */ /* 0x0008640008000100 */
[----:B----4-:R-:W-:Y:S01]  /*1050*/  NOP ;  /* 0x0000000000007918 */ /* 0x010fe20000000000 */
.L_x_15:
[----:B------:R-:W-:Y:S01]  /*1060*/  VOTEU.ALL UP1, P1 ;  /* 0x0000000000ff7886 */ /* 0x000fe20000820000 */
[----:B--23--:R-:W2:Y:S01]  /*1070*/  LDCU UR5, c[0x0][0x36c] ;  /* 0x00006d80ff0577ac */ /* 0x00cea20008000800 */
[----:B------:R-:W-:Y:S01]  /*1080*/  NOP ;  /* 0x0000000000007918 */ /* 0x000fe20000000000 */
[----:B------:R-:W-:Y:S01]  /*1090*/  LOP3.LUT R10, R72, 0x1f, RZ, 0xc0, !PT ;  /* 0x0000001f480a7812 */ /* 0x000fe200078ec0ff */
[----:B------:R-:W-:Y:S01]  /*10a0*/  UMOV UR12, 0x20 ;  /* 0x00000020000c7882 */ /* 0x000fe20000000000 */
[----:B------:R-:W-:Y:S01]  /*10b0*/  @!UP1 UMOV UR4, 0x400 ;  /* 0x0000040000049882 */ /* 0x000fe20000000000 */
[----:B------:R-:W-:-:S04]  /*10c0*/  @!UP1 UIADD3 UR12, UPT, UPT, -UR12, 0x100000, URZ ;  /* 0x001000000c0c9890 */ /* 0x000fc8000fffe1ff */
[----:B------:R-:W-:Y:S02]  /*10d0*/  @!UP1 USHF.L.U32 UR13, UR12, 0xb, URZ ;  /* 0x0000000b0c0d9899 */ /* 0x000fe400080006ff */
[----:B------:R-:W-:Y:S02]  /*10e0*/  @!UP1 USHF.L.U32 UR12, UR12, 0x1, URZ ;  /* 0x000000010c0c9899 */ /* 0x000fe400080006ff */
[----:B------:R-:W-:Y:S01]  /*10f0*/  @!UP1 ULEA UR4, UR37, UR4, 0x18 ;  /* 0x0000000425049291 */ /* 0x000fe2000f8ec0ff */
[----:B------:R-:W-:Y:S01]  /*1100*/  VOTEU.ALL UP1, P1 ;  /* 0x0000000000ff7886 */ /* 0x000fe20000820000 */
[----:B------:R-:W-:Y:S01]  /*1110*/  UISETP.NE.AND UP4, UPT, UR10, URZ, UPT ;  /* 0x000000ff0a00728c */ /* 0x000fe2000bf85270 */
[----:B------:R-:W3:Y:S09]  /*1120*/  FENCE.VIEW.ASYNC.S ;  /* 0x00000000000073c6 */ /* 0x000ef20000000000 */
[----:B---3--:R3:W4:Y:S01]  /*1130*/  @!UP1 SYNCS.EXCH.64 URZ, [UR4+0x2a0], UR12 ;  /* 0x0002a00c04ff95b2 */ /* 0x0087220008000100 */
[----:B--2---:R-:W-:-:S09]  /*1140*/  UISETP.EQ.U32.AND UP1, UPT, UR5, 0x1, UPT ;  /* 0x000000010500788c */ /* 0x004fd2000bf22070 */
[----:B------:R-:W-:Y:S05]  /*1150*/  BRA.U !UP1, `(.L_x_16) ;  /* 0x0000000109087547 */ /* 0x000fea000b800000 */
[----:B-1--4-:R-:W-:Y:S01]  /*1160*/  UCGABAR_ARV ;  /* 0x00000000000079c7 */ /* 0x012fe20008000000 */
[----:B------:R-:W-:Y:S05]  /*1170*/  BRA `(.L_x_17) ;  /* 0x0000000000047947 */ /* 0x000fea0003800000 */
.L_x_16:
[----:B-1--4-:R-:W-:Y:S01]  /*1180*/  NOP ;  /* 0x0000000000007918 */ /* 0x012fe20000000000 */
.L_x_17:
[----:B------:R-:W1:Y:S01]  /*1190*/  S2R R11, SR_CTAID.X ;  /* 0x00000000000b7919 */ /* 0x000e620000002500 */
[----:B------:R-:W-:-:S05]  /*11a0*/  CS2R.32 R60, SR_CgaSize ;  /* 0x00000000003c7805 */ /* 0x000fca0000008a00 */
[----:B------:R-:W-:-:S05]  /*11b0*/  IMAD R60, R60, -0xa0, RZ ;  /* 0xffffff603c3c7824 */ /* 0x000fca00078e02ff */
[----:B------:R-:W-:-:S14]  /*11c0*/  R2UR UR5, R60 ;  /* 0x000000003c0572ca */ /* 0x000fdc00000e0000 */
[----:B------:R-:W2:Y:S01]  /*11d0*/  LDCU UR5, c[0x0][UR5+0x2b0] ;  /* 0x00005600050577ac */ /* 0x000ea20008000800 */
[----:B------:R-:W-:-:S05]  /*11e0*/  CS2R.32 R0, SR_CgaSize ;  /* 0x0000000000007805 */ /* 0x000fca0000008a00 */
[----:B------:R-:W-:-:S06]  /*11f0*/  IMAD R0, R0, -0xa0, RZ ;  /* 0xffffff6000007824 */ /* 0x000fcc00078e02ff */
[----:B------:R-:W4:Y:S01]  /*1200*/  LDC R0, c[0x0][R0+0x2a0] ;  /* 0x0000a80000007b82 */ /* 0x000f220000000800 */
[----:B------:R-:W-:Y:S01]  /*1210*/  PRMT R8, RZ, 0x7610, R8 ;  /* 0x00007610ff087816 */ /* 0x000fe20000000008 */
[----:B------:R-:W2:Y:S01]  /*1220*/  S2R R20, SR_CTAID.Y ;  /* 0x0000000000147919 */ /* 0x000ea20000002600 */
[----:B------:R-:W-:-:S05]  /*1230*/  CS2R.32 R60, SR_CgaSize ;  /* 0x00000000003c7805 */ /* 0x000fca0000008a00 */
[----:B------:R-:W-:-:S05]  /*1240*/  IMAD R60, R60, -0xa0, RZ ;  /* 0xffffff603c3c7824 */ /* 0x000fca00078e02ff */
[----:B---3--:R-:W-:-:S14]  /*1250*/  R2UR UR4, R60 ;  /* 0x000000003c0472ca */ /* 0x008fdc00000e0000 */
[----:B------:R-:W3:Y:S01]  /*1260*/  LDCU UR4, c[0x0][UR4+0x2b4] ;  /* 0x00005680040477ac */ /* 0x000ee20008000800 */
[----:B------:R-:W-:Y:S01]  /*1270*/  UISETP.NE.AND UP2, UPT, UR10, 0x2, UPT ;  /* 0x000000020a00788c */ /* 0x000fe2000bf45270 */
[----:B------:R-:W2:Y:S01]  /*1280*/  LDC R9, c[0x0][0xb24] ;  /* 0x0002c900ff097b82 */ /* 0x000ea20000000800 */
[----:B------:R-:W-:-:S05]  /*1290*/  CS2R.32 R58, SR_CgaSize ;  /* 0x00000000003a7805 */ /* 0x000fca0000008a00 */
[----:B------:R-:W-:-:S06]  /*12a0*/  IMAD R58, R58, -0xa0, RZ ;  /* 0xffffff603a3a7824 */ /* 0x000fcc00078e02ff */
[----:B------:R-:W4:Y:S08]  /*12b0*/  LDC R58, c[0x0][R58+0x2a4] ;  /* 0x0000a9003a3a7b82 */ /* 0x000f300000000800 */
[----:B------:R-:W4:Y:S01]  /*12c0*/  LDC R26, c[0x0][0xb24] ;  /* 0x0002c900ff1a7b82 */ /* 0x000f220000000800 */
[----:B-1----:R-:W-:Y:S01]  /*12d0*/  I2FP.F32.U32 R4, R11 ;  /* 0x0000000b00047245 */ /* 0x002fe20000201000 */
[----:B------:R-:W-:-:S06]  /*12e0*/  IMAD.MOV.U32 R21, RZ, RZ, R11 ;  /* 0x000000ffff157224 */ /* 0x000fcc00078e000b */
[----:B------:R-:W1:Y:S01]  /*12f0*/  S2UR UR36, SR_CTAID.Z ;  /* 0x00000000002479c3 */ /* 0x000e620000002700 */
[----:B--2---:R-:W-:Y:S02]  /*1300*/  ISETP.GE.AND P0, PT, R9, 0x1, PT ;  /* 0x000000010900780c */ /* 0x004fe40003f06270 */
[----:B------:R-:W-:Y:S01]  /*1310*/  I2FP.F32.U32 R2, R20 ;  /* 0x0000001400027245 */ /* 0x000fe20000201000 */
[----:B------:R-:W-:-:S04]  /*1320*/  FMUL R4, R4, UR5 ;  /* 0x0000000504047c20 */ /* 0x000fc80008400000 */
[----:B---3--:R-:W-:Y:S01]  /*1330*/  FMUL R2, R2, UR4 ;  /* 0x0000000402027c20 */ /* 0x008fe20008400000 */
[----:B------:R-:W2:Y:S01]  /*1340*/  F2I.U32.TRUNC.NTZ R60, R4 ;  /* 0x00000004003c7305 */ /* 0x000ea2000020f000 */
[----:B------:R-:W3:Y:S07]  /*1350*/  LDCU UR4, c[0x0][0xb30] ;  /* 0x00016600ff0477ac */ /* 0x000eee0008000800 */
[----:B------:R-:W1:Y:S01]  /*1360*/  F2I.U32.TRUNC.NTZ R3, R2 ;  /* 0x0000000200037305 */ /* 0x000e62000020f000 */
[----:B--2---:R-:W-:-:S04]  /*1370*/  IMAD.MOV R60, RZ, RZ, -R60 ;  /* 0x000000ffff3c7224 */ /* 0x004fc800078e0a3c */
[----:B----4-:R-:W-:Y:S01]  /*1380*/  IMAD R60, R0, R60, R11 ;  /* 0x0000003c003c7224 */ /* 0x010fe200078e020b */
[----:B------:R-:W-:Y:S01]  /*1390*/  PRMT R0, RZ, 0x7610, R0 ;  /* 0x00007610ff007816 */ /* 0x000fe20000000000 */
[----:B---3--:R-:W-:Y:S01]  /*13a0*/  UISETP.NE.AND UP3, UPT, UR4, 0x1, UPT ;  /* 0x000000010400788c */ /* 0x008fe2000bf65270 */
[----:B-1----:R-:W-:-:S05]  /*13b0*/  IADD3 R3, PT, PT, -R3, RZ, RZ ;  /* 0x000000ff03037210 */ /* 0x002fca0007ffe1ff */
[----:B------:R-:W-:Y:S01]  /*13c0*/  IMAD R58, R58, R3, R20 ;  /* 0x000000033a3a7224 */ /* 0x000fe200078e0214 */
[----:B------:R-:W-:Y:S06]  /*13d0*/  BRA.U UP4, `(.L_x_18) ;  /* 0x0000000104247547 */ /* 0x000fec000b800000 */
[----:B------:R-:W-:Y:S01]  /*13e0*/  ISETP.NE.AND P1, PT, R58, RZ, PT ;  /* 0x000000ff3a00720c */ /* 0x000fe20003f25270 */
[----:B------:R-:W-:Y:S01]  /*13f0*/  IMAD.MOV.U32 R0, RZ, RZ, 0x3 ;  /* 0x00000003ff007424 */ /* 0x000fe200078e00ff */
[C---:B------:R-:W-:Y:S02]  /*1400*/  LOP3.LUT R3, R60.reuse, 0xfffffffe, RZ, 0xc0, !PT ;  /* 0xfffffffe3c037812 */ /* 0x040fe400078ec0ff */
[----:B------:R-:W-:Y:S02]  /*1410*/  ISETP.LT.U32.OR P1, PT, R60, 0x2, !P1 ;  /* 0x000000023c00780c */ /* 0x000fe40004f21470 */
[----:B------:R-:W-:Y:S02]  /*1420*/  SHF.L.U32 R0, R0, R3, RZ ;  /* 0x0000000300007219 */ /* 0x000fe400000006ff */
[----:B------:R-:W-:Y:S02]  /*1430*/  SEL R5, RZ, 0x1, !P1 ;  /* 0x00000001ff057807 */ /* 0x000fe40004800000 */
[----:B------:R-:W-:-:S05]  /*1440*/  SEL R2, RZ, 0x2, !P1 ;  /* 0x00000002ff027807 */ /* 0x000fca0004800000 */
[----:B------:R-:W-:-:S05]  /*1450*/  IMAD.IADD R2, R5, 0x1, R2 ;  /* 0x0000000105027824 */ /* 0x000fca00078e0202 */
[----:B------:R-:W-:Y:S02]  /*1460*/  PRMT R8, R2, 0x7610, R8 ;  /* 0x0000761002087816 */ /* 0x000fe40000000008 */
.L_x_18:
[----:B------:R-:W-:Y:S05]  /*1470*/  @!P0 BRA `(.L_x_19) ;  /* 0x0000000000b88947 */ /* 0x000fea0003800000 */
[----:B------:R-:W1:Y:S01]  /*1480*/  LDC.64 R4, c[0x0][0xb18] ;  /* 0x0002c600ff047b82 */ /* 0x000e620000000a00 */
[----:B------:R-:W-:-:S07]  /*1490*/  ISETP.NE.AND P0, PT, R9, 0x1, PT ;  /* 0x000000010900780c */ /* 0x000fce0003f05270 */
[----:B------:R-:W2:Y:S08]  /*14a0*/  LDC R14, c[0x0][0xb0c] ;  /* 0x0002c300ff0e7b82 */ /* 0x000eb00000000800 */
[----:B------:R-:W3:Y:S08]  /*14b0*/  LDC R13, c[0x0][0x370] ;  /* 0x0000dc00ff0d7b82 */ /* 0x000ef00000000800 */
[----:B------:R-:W4:Y:S01]  /*14c0*/  LDC R16, c[0x0][0x374] ;  /* 0x0000dd00ff107b82 */ /* 0x000f220000000800 */
[----:B-1----:R-:W-:-:S07]  /*14d0*/  ISETP.NE.AND P1, PT, R4, 0x1, PT ;  /* 0x000000010400780c */ /* 0x002fce0003f25270 */
[----:B------:R-:W3:Y:S01]  /*14e0*/  LDC.64 R6, c[0x0][0xb10] ;  /* 0x0002c400ff067b82 */ /* 0x000ee20000000a00 */
[----:B--2---:R-:W-:-:S07]  /*14f0*/  ISETP.NE.AND P2, PT, R14, 0x1, PT ;  /* 0x000000010e00780c */ /* 0x004fce0003f45270 */
[----:B------:R-:W1:Y:S08]  /*1500*/  LDC R12, c[0x0][0xb20] ;  /* 0x0002c800ff0c7b82 */ /* 0x000e700000000800 */
[----:B------:R-:W2:Y:S01]  /*1510*/  LDC.64 R2, c[0x0][0xb28] ;  /* 0x0002ca00ff027b82 */ /* 0x000ea20000000a00 */
[----:B----4-:R-:W-:-:S04]  /*1520*/  IMAD.HI.U32 R15, R16, R5, RZ ;  /* 0x00000005100f7227 */ /* 0x010fc800078e00ff */
[----:B------:R-:W-:-:S04]  /*1530*/  IMAD.HI.U32 R5, R20, R5, RZ ;  /* 0x0000000514057227 */ /* 0x000fc800078e00ff */
[----:B---3--:R-:W-:-:S04]  /*1540*/  IMAD.HI.U32 R18, R13, R6, RZ ;  /* 0x000000060d127227 */ /* 0x008fc800078e00ff */
[C---:B------:R-:W-:Y:S01]  /*1550*/  IMAD.HI.U32 R22, R11.reuse, R6, RZ ;  /* 0x000000060b167227 */ /* 0x040fe200078e00ff */
[-C--:B------:R-:W-:Y:S02]  /*1560*/  @P2 SHF.R.U32.HI R13, RZ, R7.reuse, R18 ;  /* 0x00000007ff0d2219 */ /* 0x080fe40000011612 */
[-C--:B-1----:R-:W-:Y:S02]  /*1570*/  @P1 SHF.R.U32.HI R16, RZ, R12.reuse, R15 ;  /* 0x0000000cff101219 */ /* 0x082fe4000001160f */
[----:B------:R-:W-:Y:S02]  /*1580*/  SHF.R.U32.HI R5, RZ, R12, R5 ;  /* 0x0000000cff057219 */ /* 0x000fe40000011605 */
[----:B------:R-:W-:Y:S02]  /*1590*/  SHF.R.U32.HI R22, RZ, R7, R22 ;  /* 0x00000007ff167219 */ /* 0x000fe40000011616 */
[----:B------:R-:W-:Y:S01]  /*15a0*/  SEL R5, R20, R5, !P1 ;  /* 0x0000000514057207 */ /* 0x000fe20004800000 */
[----:B--2---:R-:W-:Y:S01]  /*15b0*/  IMAD.HI.U32 R18, R16, R2, RZ ;  /* 0x0000000210127227 */ /* 0x004fe200078e00ff */
[----:B------:R-:W-:-:S02]  /*15c0*/  SEL R21, R11, R22, !P2 ;  /* 0x000000160b157207 */ /* 0x000fc40005000000 */
[----:B------:R-:W-:Y:S01]  /*15d0*/  IADD3 R7, PT, PT, -R5, RZ, RZ ;  /* 0x000000ff05077210 */ /* 0x000fe20007ffe1ff */
[----:B------:R-:W-:Y:S01]  /*15e0*/  IMAD.HI.U32 R6, R13, R2, RZ ;  /* 0x000000020d067227 */ /* 0x000fe200078e00ff */
[----:B------:R-:W-:-:S03]  /*15f0*/  @P0 SHF.R.U32.HI R16, RZ, R3, R18 ;  /* 0x00000003ff100219 */ /* 0x000fc60000011612 */
[----:B------:R-:W-:Y:S01]  /*1600*/  IMAD R7, R4, R7, R20 ;  /* 0x0000000704077224 */ /* 0x000fe200078e0214 */
[----:B------:R-:W-:Y:S01]  /*1610*/  @P0 SHF.R.U32.HI R13, RZ, R3, R6 ;  /* 0x00000003ff0d0219 */ /* 0x000fe20000011606 */
[----:B------:R-:W-:-:S04]  /*1620*/  IMAD R16, R16, R9, RZ ;  /* 0x0000000910107224 */ /* 0x000fc800078e02ff */
[----:B------:R-:W-:Y:S01]  /*1630*/  IMAD R6, R13, R9, RZ ;  /* 0x000000090d067224 */ /* 0x000fe200078e02ff */
[----:B------:R-:W-:-:S04]  /*1640*/  ISETP.GE.AND P1, PT, R5, R16, PT ;  /* 0x000000100500720c */ /* 0x000fc80003f26270 */
[----:B------:R-:W-:Y:S01]  /*1650*/  ISETP.GE.OR P1, PT, R21, R6, P1 ;  /* 0x000000061500720c */ /* 0x000fe20000f26670 */
[----:B------:R-:W-:-:S05]  /*1660*/  IMAD.HI.U32 R6, R5, R2, RZ ;  /* 0x0000000205067227 */ /* 0x000fca00078e00ff */
[----:B------:R-:W-:-:S04]  /*1670*/  SHF.R.U32.HI R6, RZ, R3, R6 ;  /* 0x00000003ff067219 */ /* 0x000fc80000011606 */
[----:B------:R-:W-:-:S03]  /*1680*/  SEL R6, R5, R6, !P0 ;  /* 0x0000000605067207 */ /* 0x000fc60004000000 */
[----:B------:R-:W-:Y:S01]  /*1690*/  @!P1 IMAD.HI.U32 R12, R21, R2, RZ ;  /* 0x00000002150c9227 */ /* 0x000fe200078e00ff */
[----:B------:R-:W-:-:S04]  /*16a0*/  IADD3 R2, PT, PT, -R6, RZ, RZ ;  /* 0x000000ff06027210 */ /* 0x000fc80007ffe1ff */
[----:B------:R-:W-:Y:S01]  /*16b0*/  @!P1 SHF.R.U32.HI R12, RZ, R3, R12 ;  /* 0x00000003ff0c9219 */ /* 0x000fe2000001160c */
[----:B------:R-:W-:-:S03]  /*16c0*/  IMAD R2, R9, R2, R5 ;  /* 0x0000000209027224 */ /* 0x000fc600078e0205 */
[----:B------:R-:W-:-:S05]  /*16d0*/  @!P1 SEL R3, R21, R12, !P0 ;  /* 0x0000000c15039207 */ /* 0x000fca0004000000 */
[--C-:B------:R-:W-:Y:S02]  /*16e0*/  @!P1 IMAD.IADD R6, R6, 0x1, -R3.reuse ;  /* 0x0000000106069824 */ /* 0x100fe400078e0a03 */
[----:B------:R-:W-:Y:S01]  /*16f0*/  @!P1 IMAD R3, R2, R13, R3 ;  /* 0x0000000d02039224 */ /* 0x000fe200078e0203 */
[----:B------:R-:W-:Y:S01]  /*1700*/  IADD3 R2, PT, PT, -R21, RZ, RZ ;  /* 0x000000ff15027210 */ /* 0x000fe20007ffe1ff */
[----:B------:R-:W-:Y:S02]  /*1710*/  @!P1 IMAD R5, R6, R9, R21 ;  /* 0x0000000906059224 */ /* 0x000fe400078e0215 */
[----:B------:R-:W-:Y:S02]  /*1720*/  @!P1 IMAD.MOV.U32 R21, RZ, RZ, R3 ;  /* 0x000000ffff159224 */ /* 0x000fe400078e0003 */
[----:B------:R-:W-:Y:S02]  /*1730*/  IMAD R2, R14, R2, R11 ;  /* 0x000000020e027224 */ /* 0x000fe400078e020b */
[----:B------:R-:W-:-:S02]  /*1740*/  IMAD R20, R5, R4, R7 ;  /* 0x0000000405147224 */ /* 0x000fc400078e0207 */
[----:B------:R-:W-:Y:S02]  /*1750*/  IMAD R21, R21, R14, R2 ;  /* 0x0000000e15157224 */ /* 0x000fe400078e0202 */
.L_x_19:
[----:B------:R-:W-:Y:S05]  /*1760*/  BRA.U UP3, `(.L_x_20) ;  /* 0x0000000103407547 */ /* 0x000fea000b800000 */
[----:B------:R-:W1:Y:S08]  /*1770*/  LDC.64 R4, c[0x0][0xb10] ;  /* 0x0002c400ff047b82 */ /* 0x000e700000000a00 */
[----:B------:R-:W2:Y:S08]  /*1780*/  LDC.64 R2, c[0x0][0xb18] ;  /* 0x0002c600ff027b82 */ /* 0x000eb00000000a00 */
[----:B------:R-:W3:Y:S08]  /*1790*/  LDC R6, c[0x0][0xb20] ;  /* 0x0002c800ff067b82 */ /* 0x000ef00000000800 */
[----:B------:R-:W4:Y:S01]  /*17a0*/  LDC R12, c[0x0][0xb0c] ;  /* 0x0002c300ff0c7b82 */ /* 0x000f220000000800 */
[----:B-1----:R-:W-:-:S05]  /*17b0*/  IMAD.HI.U32 R4, R21, R4, RZ ;  /* 0x0000000415047227 */ /* 0x002fca00078e00ff */
[----:B------:R-:W-:Y:S01]  /*17c0*/  SHF.R.U32.HI R4, RZ, R5, R4 ;  /* 0x00000005ff047219 */ /* 0x000fe20000011604 */
[----:B--2---:R-:W-:Y:S01]  /*17d0*/  IMAD.HI.U32 R3, R20, R3, RZ ;  /* 0x0000000314037227 */ /* 0x004fe200078e00ff */
[----:B------:R-:W-:-:S04]  /*17e0*/  ISETP.NE.AND P0, PT, R2, 0x1, PT ;  /* 0x000000010200780c */ /* 0x000fc80003f05270 */
[----:B---3--:R-:W-:-:S04]  /*17f0*/  SHF.R.U32.HI R3, RZ, R6, R3 ;  /* 0x00000006ff037219 */ /* 0x008fc80000011603 */
[----:B------:R-:W-:Y:S02]  /*1800*/  SEL R3, R20, R3, !P0 ;  /* 0x0000000314037207 */ /* 0x000fe40004000000 */
[----:B----4-:R-:W-:-:S04]  /*1810*/  ISETP.NE.AND P1, PT, R12, 0x1, PT ;  /* 0x000000010c00780c */ /* 0x010fc80003f25270 */
[----:B------:R-:W-:-:S05]  /*1820*/  SEL R6, R21, R4, !P1 ;  /* 0x0000000415067207 */ /* 0x000fca0004800000 */
[----:B------:R-:W-:Y:S02]  /*1830*/  IMAD.IADD R4, R3, 0x1, -R6 ;  /* 0x0000000103047824 */ /* 0x000fe400078e0a06 */
[----:B------:R-:W-:Y:S02]  /*1840*/  IMAD.IADD R3, R6, 0x1, -R3 ;  /* 0x0000000106037824 */ /* 0x000fe400078e0a03 */
[----:B------:R-:W-:Y:S02]  /*1850*/  IMAD R21, R4, R12, R21 ;  /* 0x0000000c04157224 */ /* 0x000fe400078e0215 */
[----:B------:R-:W-:Y:S02]  /*1860*/  IMAD R20, R3, R2, R20 ;  /* 0x0000000203147224 */ /* 0x000fe400078e0214 */
.L_x_20:
[----:B------:R-:W-:Y:S05]  /*1870*/  BRA.U !UP1, `(.L_x_21) ;  /* 0x00000001090c7547 */ /* 0x000fea000b800000 */
[----:B------:R-:W-:Y:S01]  /*1880*/  UCGABAR_WAIT ;  /* 0x0000000000007dc7 */ /* 0x000fe20008000000 */
[----:B------:R-:W-:Y:S01]  /*1890*/  CCTL.IVALL ;  /* 0x00000000ff00798f */ /* 0x000fe20002000000 */
[----:B------:R-:W-:Y:S05]  /*18a0*/  BRA `(.L_x_22) ;  /* 0x0000000000047947 */ /* 0x000fea0003800000 */
.L_x_21:
[----:B------:R-:W-:Y:S06]  /*18b0*/  BAR.SYNC.DEFER_BLOCKING 0x0 ;  /* 0x0000000000007b1d */ /* 0x000fec0000010000 */
.L_x_22:
[----:B------:R-:W-:Y:S05]  /*18c0*/  BRA.U UP2, `(.L_x_23) ;  /* 0x00000021025c7547 */ /* 0x000fea000b800000 */
[----:B------:R-:W1:Y:S01]  /*18d0*/  LDCU UR7, c[0x0][0x38c] ;  /* 0x00007180ff0777ac */ /* 0x000e620008000800 */
[----:B------:R-:W2:Y:S01]  /*18e0*/  LDC R9, c[0x0][0x370] ;  /* 0x0000dc00ff097b82 */ /* 0x000ea20000000800 */
[----:B------:R-:W-:Y:S01]  /*18f0*/  PLOP3.LUT P1, PT, PT, PT, UP5, 0x80, 0x8 ;  /* 0x000000000008781c */ /* 0x000fe20003f2f058 */
[----:B------:R-:W-:Y:S01]  /*1900*/  HFMA2 R12, -RZ, RZ, 0, 0 ;  /* 0x00000000ff0c7431 */ /* 0x000fe200000001ff */
[----:B------:R-:W-:Y:S01]  /*1910*/  UISETP.NE.AND UP1, UPT, UR10, URZ, UPT ;  /* 0x000000ff0a00728c */ /* 0x000fe2000bf25270 */
[----:B------:R-:W-:Y:S01]  /*1920*/  ISETP.NE.AND P4, PT, R10, RZ, P5 ;  /* 0x000000ff0a00720c */ /* 0x000fe20002f85270 */
[C---:B------:R-:W-:Y:S01]  /*1930*/  IMAD.SHL.U32 R16, R11.reuse, 0x40, RZ ;  /* 0x000000400b107824 */ /* 0x040fe200078e00ff */
[----:B------:R-:W-:Y:S01]  /*1940*/  LOP3.LUT R17, R11, 0x1, RZ, 0xc0, !PT ;  /* 0x000000010b117812 */ /* 0x000fe200078ec0ff */
[----:B------:R-:W-:Y:S01]  /*1950*/  IMAD.MOV.U32 R15, RZ, RZ, 0x1 ;  /* 0x00000001ff0f7424 */ /* 0x000fe200078e00ff */
[----:B------:R-:W3:Y:S01]  /*1960*/  LDC R0, c[0x0][0x374] ;  /* 0x0000dd00ff007b82 */ /* 0x000ee20000000800 */
[----:B------:R-:W-:Y:S01]  /*1970*/  PLOP3.LUT P1, PT, P1, PT, PT, 0x8, 0x80 ;  /* 0x000000000080781c */ /* 0x000fe20000f2e170 */
[----:B------:R-:W-:Y:S01]  /*1980*/  IMAD.MOV.U32 R14, RZ, RZ, RZ ;  /* 0x000000ffff0e7224 */ /* 0x000fe200078e00ff */
[----:B------:R-:W-:Y:S01]  /*1990*/  MOV R8, 0x1 ;  /* 0x0000000100087802 */ /* 0x000fe20000000f00 */
[----:B------:R-:W-:Y:S01]  /*19a0*/  IMAD.MOV.U32 R10, RZ, RZ, RZ ;  /* 0x000000ffff0a7224 */ /* 0x000fe200078e00ff */
[----:B------:R-:W4:Y:S01]  /*19b0*/  LDCU.64 UR22, c[0x0][0x348] ;  /* 0x00006900ff1677ac */ /* 0x000f220008000a00 */
[----:B-1----:R-:W-:-:S02]  /*19c0*/  UIADD3 UR4, UPT, UPT, UR7, 0x1f, URZ ;  /* 0x0000001f07047890 */ /* 0x002fc4000fffe0ff */
[----:B------:R-:W-:Y:S02]  /*19d0*/  USEL UR24, UR6, 0x2, UP1 ;  /* 0x0000000206187887 */ /* 0x000fe40008800000 */
[----:B------:R-:W-:Y:S01]  /*19e0*/  USHF.R.S32.HI UR14, URZ, 0x1f, UR4 ;  /* 0x0000001fff0e7899 */ /* 0x000fe20008011404 */
[----:B------:R-:W-:-:S03]  /*19f0*/  UMOV UR25, URZ ;  /* 0x000000ff00197c82 */ /* 0x000fc60008000000 */
[----:B------:R-:W-:Y:S02]  /*1a00*/  ULEA.HI UR14, UR14, UR4, URZ, 0x5 ;  /* 0x000000040e0e7291 */ /* 0x000fe4000f8f28ff */
[----:B------:R-:W-:Y:S02]  /*1a10*/  UIADD3 UR4, UPT, UPT, UR7, -0x1, URZ ;  /* 0xffffffff07047890 */ /* 0x000fe4000fffe0ff */
[----:B------:R-:W-:Y:S02]  /*1a20*/  USHF.R.S32.HI UR14, URZ, 0x5, UR14 ;  /* 0x00000005ff0e7899 */ /* 0x000fe4000801140e */
[----:B------:R-:W-:Y:S02]  /*1a30*/  UISETP.GE.U32.AND UP2, UPT, UR4, -0x3f, UPT ;  /* 0xffffffc10400788c */ /* 0x000fe4000bf46070 */
[----:B------:R-:W-:Y:S02]  /*1a40*/  UISETP.LT.U32.AND UP0, UPT, UR14, 0x1e, UPT ;  /* 0x0000001e0e00788c */ /* 0x000fe4000bf01070 */
[----:B------:R-:W-:-:S02]  /*1a50*/  UIADD3 UR7, UPT, UPT, UR7, 0x3e, URZ ;  /* 0x0000003e07077890 */ /* 0x000fc4000fffe0ff */
[----:B------:R-:W-:-:S04]  /*1a60*/  USEL UR13, UR14, 0x1e, UP0 ;  /* 0x0000001e0e0d7887 */ /* 0x000fc80008000000 */
[----:B------:R-:W-:Y:S02]  /*1a70*/  UIADD3 UR21, UPT, UPT, UR13, -0x1, URZ ;  /* 0xffffffff0d157890 */ /* 0x000fe4000fffe0ff */
[----:B------:R-:W-:Y:S02]  /*1a80*/  @UP2 UIADD3 UR21, UPT, UPT, UR13, URZ, URZ ;  /* 0x000000ff0d152290 */ /* 0x000fe4000fffe0ff */
[----:B------:R-:W-:Y:S02]  /*1a90*/  UIADD3 UR26, UPT, UPT, UR14, -UR13, URZ ;  /* 0x8000000d0e1a7290 */ /* 0x000fe4000fffe0ff */
[----:B------:R-:W-:Y:S02]  /*1aa0*/  UIADD3 UR15, UPT, UPT, UR21, 0x1, URZ ;  /* 0x00000001150f7890 */ /* 0x000fe4000fffe0ff */
[----:B--2-4-:R-:W-:-:S12]  /*1ab0*/  UIADD3 UR21, UPT, UPT, -UR21, URZ, URZ ;  /* 0x000000ff15157290 */ /* 0x014fd8000fffe1ff */
.L_x_43:
[----:B------:R-:W-:Y:S01]  /*1ac0*/  UISETP.NE.AND UP0, UPT, UR37, URZ, UPT ;  /* 0x000000ff2500728c */ /* 0x000fe2000bf05270 */
[----:B------:R-:W1:Y:S08]  /*1ad0*/  S2UR UR37, SR_CgaCtaId ;  /* 0x00000000002579c3 */ /* 0x000e700000008800 */
[----:B------:R-:W-:Y:S05]  /*1ae0*/  BRA.U UP0, `(.L_x_24) ;  /* 0x0000000100347547 */ /* 0x000fea000b800000 */
[----:B------:R-:W2:Y:S01]  /*1af0*/  S2R R2, SR_CgaCtaId ;  /* 0x0000000000027919 */ /* 0x000ea20000008800 */
[----:B------:R-:W-:-:S04]  /*1b00*/  MOV R3, 0x400 ;  /* 0x0000040000037802 */ /* 0x000fc80000000f00 */
[----:B--2---:R-:W-:Y:S02]  /*1b10*/  LEA R3, R2, R3, 0x18 ;  /* 0x0000000302037211 */ /* 0x004fe400078ec0ff */
[----:B------:R-:W-:-:S03]  /*1b20*/  SHF.L.U32 R2, R8, 0x1f, RZ ;  /* 0x0000001f08027819 */ /* 0x000fc600000006ff */
[----:B------:R-:W-:-:S04]  /*1b30*/  IMAD R3, R10, 0x8, R3 ;  /* 0x000000080a037824 */ /* 0x000fc800078e0203 */
[----:B------:R-:W2:Y:S02]  /*1b40*/  SYNCS.PHASECHK.TRANS64.TRYWAIT P0, [R3+URZ+0x290], R2 ;  /* 0x00029002030075a7 */ /* 0x000ea400080011ff */
[----:B--2---:R-:W-:Y:S05]  /*1b50*/  @!P0 BRA `(.L_x_25) ;  /* 0x0000007000d88947 */ /* 0x004fea0003800000 */
.L_x_167:
[----:B------:R-:W-:Y:S01]  /*1b60*/  VIADD R10, R10, 0x1 ;  /* 0x000000010a0a7836 */ /* 0x000fe20000000000 */
[----:B------:R2:W-:Y:S04]  /*1b70*/  SYNCS.ARRIVE.TRANS64.A1T0 RZ, [R3+URZ+0x280], RZ ;  /* 0x000280ff03ff79a7 */ /* 0x0005e800081000ff */
[----:B------:R-:W-:-:S04]  /*1b80*/  ISETP.NE.AND P0, PT, R10, 0x2, PT ;  /* 0x000000020a00780c */ /* 0x000fc80003f05270 */
[----:B------:R-:W-:Y:S02]  /*1b90*/  SEL R10, R10, RZ, P0 ;  /* 0x000000ff0a0a7207 */ /* 0x000fe40000000000 */
[----:B--2---:R-:W-:-:S04]  /*1ba0*/  SEL R3, RZ, 0x1, P0 ;  /* 0x00000001ff037807 */ /* 0x004fc80000000000 */
[----:B------:R-:W-:-:S07]  /*1bb0*/  LOP3.LUT R8, R8, R3, RZ, 0x3c, !PT ;  /* 0x0000000308087212 */ /* 0x000fce00078e3cff */
.L_x_24:
[----:B------:R-:W-:Y:S01]  /*1bc0*/  UMOV UR4, 0x400 ;  /* 0x0000040000047882 */ /* 0x000fe20000000000 */
[----:B------:R-:W-:Y:S01]  /*1bd0*/  LEA.HI R3, R21, R21, RZ, 0x1 ;  /* 0x0000001515037211 */ /* 0x000fe200078f08ff */
[----:B-1----:R-:W-:Y:S01]  /*1be0*/  ULEA UR4, UR37, UR4, 0x18 ;  /* 0x0000000425047291 */ /* 0x002fe2000f8ec0ff */
[----:B------:R-:W-:Y:S01]  /*1bf0*/  SHF.L.U32 R2, R15, 0x1f, RZ ;  /* 0x0000001f0f027819 */ /* 0x000fe200000006ff */
[----:B------:R-:W-:Y:S01]  /*1c00*/  IMAD R20, R20, 0x2, R17 ;  /* 0x0000000214147824 */ /* 0x000fe200078e0211 */
[----:B------:R-:W-:Y:S01]  /*1c10*/  UISETP.GE.U32.AND UP0, UPT, UR7, 0x3f, UPT ;  /* 0x0000003f0700788c */ /* 0x000fe2000bf06070 */
[----:B------:R-:W-:Y:S01]  /*1c20*/  IMAD.SHL.U32 R3, R3, 0x40, RZ ;  /* 0x0000004003037824 */ /* 0x000fe200078e00ff */
[----:B------:R-:W-:Y:S01]  /*1c30*/  ULEA UR5, UR25, UR4, 0x3 ;  /* 0x0000000419057291 */ /* 0x000fe2000f8e18ff */
[----:B------:R-:W-:Y:S01]  /*1c40*/  R2UR UR35, R16 ;  /* 0x00000000102372ca */ /* 0x000fe200000e0000 */
[----:B------:R-:W-:Y:S01]  /*1c50*/  UMOV UR27, URZ ;  /* 0x000000ff001b7c82 */ /* 0x000fe20008000000 */
[----:B------:R-:W-:-:S02]  /*1c60*/  R2UR UR11, R20 ;  /* 0x00000000140b72ca */ /* 0x000fc400000e0000 */
[----:B------:R-:W-:-:S04]  /*1c70*/  LOP3.LUT R3, R3, 0xffffff80, RZ, 0xc0, !PT ;  /* 0xffffff8003037812 */ /* 0x000fc800078ec0ff */
[----:B------:R1:W2:Y:S01]  /*1c80*/  SYNCS.PHASECHK.TRANS64.TRYWAIT P0, [UR5+0xf0], R2 ;  /* 0x0000f002ff0075a7 */ /* 0x0002a20008001105 */
[----:B------:R-:W-:-:S06]  /*1c90*/  R2UR UR5, R3 ;  /* 0x00000000030572ca */ /* 0x000fcc00000e0000 */
[----:B------:R-:W-:-:S07]  /*1ca0*/  UIMAD UR11, UR11, 0x30, URZ ;  /* 0x000000300b0b78a4 */ /* 0x000fce000f8e02ff */
[----:B------:R-:W-:Y:S01]  /*1cb0*/  ULOP3.LUT UR35, UR5, 0x40, UR35, 0xf8, !UPT ;  /* 0x0000004005237892 */ /* 0x000fe2000f8ef823 */
[----:B------:R-:W-:Y:S11]  /*1cc0*/  BRA.U !UP0, `(.L_x_26) ;  /* 0x0000000108c07547 */ /* 0x000ff6000b800000 */
[----:B------:R-:W-:Y:S01]  /*1cd0*/  UMOV UR16, UR21 ;  /* 0x0000001500107c82 */ /* 0x000fe20008000000 */
[----:B------:R-:W-:Y:S01]  /*1ce0*/  UMOV UR6, UR25 ;  /* 0x0000001900067c82 */ /* 0x000fe20008000000 */
[----:B------:R-:W-:-:S05]  /*1cf0*/  UMOV UR34, URZ ;  /* 0x000000ff00227c82 */ /* 0x000fca0008000000 */
.L_x_32:
[----:B------:R-:W-:Y:S01]  /*1d00*/  @P5 MOV R3, 0x3800 ;  /* 0x0000380000035802 */ /* 0x000fe20000000f00 */
[----:B------:R-:W-:Y:S01]  /*1d10*/  ULEA UR33, UR6, UR4, 0x3 ;  /* 0x0000000406217291 */ /* 0x000fe2000f8e18ff */
[----:B-12-4-:R-:W-:Y:S11]  /*1d20*/  @P0 BRA `(.L_x_27) ;  /* 0x00000000000c0947 */ /* 0x016ff60003800000 */
[----:B------:R-:W-:Y:S04]  /*1d30*/  SHF.L.U32 R5, R15, 0x1f, RZ ;  /* 0x0000001f0f057819 */ /* 0x000fe800000006ff */
[----:B------:R-:W2:Y:S02]  /*1d40*/  SYNCS.PHASECHK.TRANS64.TRYWAIT P0, [UR33+0xf0], R5 ;  /* 0x0000f005ff0075a7 */ /* 0x000ea40008001121 */
[----:B--2---:R-:W-:Y:S05]  /*1d50*/  @!P0 BRA `(.L_x_28) ;  /* 0x00000070006c8947 */ /* 0x004fea0003800000 */
.L_x_27:
[----:B------:R2:W-:Y:S01]  /*1d60*/  @P5 SYNCS.ARRIVE.TRANS64 RZ, [UR33], R3 ;  /* 0x00000003ffff59a7 */ /* 0x0005e20008000021 */
[----:B------:R-:W-:Y:S02]  /*1d70*/  ULOP3.LUT UR5, UR24, 0x2, URZ, 0xfc, !UPT ;  /* 0x0000000218057892 */ /* 0x000fe4000f8efcff */
[----:B------:R-:W-:Y:S02]  /*1d80*/  UIADD3 UR16, UPT, UPT, UR16, 0x1, URZ ;  /* 0x0000000110107890 */ /* 0x000fe4000fffe0ff */
[----:B------:R-:W-:Y:S02]  /*1d90*/  UISETP.NE.AND UP0, UPT, UR5, 0x2, UPT ;  /* 0x000000020500788c */ /* 0x000fe4000bf05270 */
[----:B------:R-:W-:Y:S07]  /*1da0*/  UISETP.NE.AND UP2, UPT, UR16, 0x1, UPT ;  /* 0x000000011000788c */ /* 0x000fee000bf45270 */
[----:B------:R-:W-:Y:S05]  /*1db0*/  BRA.U UP0, `(.L_x_29) ;  /* 0x0000000100047547 */ /* 0x000fea000b800000 */
[----:B------:R-:W-:Y:S05]  /*1dc0*/  BPT.TRAP 0x1 ;  /* 0x000000040000795c */ /* 0x000fea0000300000 */
.L_x_29:
[----:B------:R-:W-:Y:S04]  /*1dd0*/  BSSY.RECONVERGENT B0, `(.L_x_30) ;  /* 0x0000003000007945 */ /* 0x000fe80003800200 */
[----:B------:R-:W-:Y:S05]  /*1de0*/  @!P4 BRA `(.L_x_31) ;  /* 0x000000000004c947 */ /* 0x000fea0003800000 */
[----:B------:R-:W-:Y:S05]  /*1df0*/  BPT.TRAP 0x1 ;  /* 0x000000040000795c */ /* 0x000fea0000300000 */
.L_x_31:
[----:B------:R-:W-:Y:S05]  /*1e00*/  BSYNC.RECONVERGENT B0 ;  /* 0x0000000000007941 */ /* 0x000fea0003800200 */
.L_x_30:
[----:B------:R-:W-:Y:S02]  /*1e10*/  UIADD3 UR25, UPT, UPT, UR6, 0x1, URZ ;  /* 0x0000000106197890 */ /* 0x000fe4000fffe0ff */
[----:B------:R-:W-:Y:S02]  /*1e20*/  UIADD3 UR18, UP1, UPT, UR22, 0x80, URZ ;  /* 0x0000008016127890 */ /* 0x000fe4000ff3e0ff */
[----:B------:R-:W-:Y:S02]  /*1e30*/  UISETP.NE.AND UP0, UPT, UR25, 0x1e, UPT ;  /* 0x0000001e1900788c */ /* 0x000fe4000bf05270 */
[----:B------:R-:W-:Y:S02]  /*1e40*/  ULEA UR32, UR6, UR4, 0xc ;  /* 0x0000000406207291 */ /* 0x000fe4000f8e60ff */
[----:B------:R-:W-:Y:S02]  /*1e50*/  USEL UR9, URZ, 0x1, UP0 ;  /* 0x00000001ff097887 */ /* 0x000fe40008000000 */
[----:B------:R-:W-:Y:S02]  /*1e60*/  USEL UR25, UR25, URZ, UP0 ;  /* 0x000000ff19197287 */ /* 0x000fe40008000000 */
[----:B------:R-:W-:Y:S02]  /*1e70*/  ULOP3.LUT UR33, UR33, 0xfefffff8, URZ, 0xc0, !UPT ;  /* 0xfefffff821217892 */ /* 0x000fe4000f8ec0ff */
[----:B------:R-:W-:Y:S01]  /*1e80*/  ULEA UR8, UR25, UR4, 0x3 ;  /* 0x0000000419087291 */ /* 0x000fe2000f8e18ff */
[----:B------:R-:W-:Y:S01]  /*1e90*/  LOP3.LUT R15, R15, UR9, RZ, 0x3c, !PT ;  /* 0x000000090f0f7c12 */ /* 0x000fe2000f8e3cff */
[----:B------:R-:W-:Y:S02]  /*1ea0*/  UIADD3.X UR19, UPT, UPT, URZ, UR23, URZ, UP1, !UPT ;  /* 0x00000017ff137290 */ /* 0x000fe40008ffe4ff */
[----:B------:R-:W-:Y:S01]  /*1eb0*/  UIADD3 UR32, UPT, UPT, UR32, 0x3400, URZ ;  /* 0x0000340020207890 */ /* 0x000fe2000fffe0ff */
[----:B-1----:R-:W-:Y:S01]  /*1ec0*/  SHF.L.U32 R2, R15, 0x1f, RZ ;  /* 0x0000001f0f027819 */ /* 0x002fe200000006ff */
[----:B------:R-:W-:Y:S01]  /*1ed0*/  UIMAD UR5, UR6, 0xc00, UR4 ;  /* 0x00000c00060578a4 */ /* 0x000fe2000f8e0204 */
[----:B------:R-:W-:Y:S02]  /*1ee0*/  UMOV UR30, 0x0 ;  /* 0x00000000001e7882 */ /* 0x000fe40000000000 */
[----:B------:R4:W1:Y:S01]  /*1ef0*/  SYNCS.PHASECHK.TRANS64.TRYWAIT P0, [UR8+0xf0], R2 ;  /* 0x0000f002ff0075a7 */ /* 0x0008620008001108 */
[----:B------:R-:W-:Y:S01]  /*1f00*/  UMOV UR31, 0x10000000 ;  /* 0x10000000001f7882 */ /* 0x000fe20000000000 */
[----:B------:R-:W-:Y:S02]  /*1f10*/  UIADD3 UR28, UP0, UPT, UR22, 0x180, URZ ;  /* 0x00000180161c7890 */ /* 0x000fe4000ff1e0ff */
[----:B------:R2:W-:Y:S01]  /*1f20*/  UTMALDG.3D.2CTA [UR32], [UR18], desc[UR30] ;  /* 0x00001e20120075b4 */ /* 0x0005e20008211000 */
[----:B------:R-:W-:Y:S02]  /*1f30*/  UIADD3 UR8, UPT, UPT, UR5, 0x21400, URZ ;  /* 0x0002140005087890 */ /* 0x000fe4000fffe0ff */
[----:B------:R-:W-:Y:S01]  /*1f40*/  UIADD3.X UR29, UPT, UPT, URZ, UR23, URZ, UP0, !UPT ;  /* 0x00000017ff1d7290 */ /* 0x000fe200087fe4ff */
[----:B------:R-:W-:Y:S01]  /*1f50*/  UMOV UR10, UR34 ;  /* 0x00000022000a7c82 */ /* 0x000fe20008000000 */
[----:B------:R-:W-:Y:S01]  /*1f60*/  UMOV UR12, UR36 ;  /* 0x00000024000c7c82 */ /* 0x000fe20008000000 */
[----:B------:R-:W-:Y:S01]  /*1f70*/  UMOV UR9, UR33 ;  /* 0x0000002100097c82 */ /* 0x000fe20008000000 */
[----:B------:R-:W-:Y:S01]  /*1f80*/  UMOV UR27, UR15 ;  /* 0x0000000f001b7c82 */ /* 0x000fe20008000000 */
[----:B------:R-:W-:Y:S04]  /*1f90*/  UMOV UR6, UR25 ;  /* 0x0000001900067c82 */ /* 0x000fe80008000000 */
[----:B------:R4:W-:Y:S01]  /*1fa0*/  UTMALDG.3D.2CTA [UR8], [UR28], desc[UR30] ;  /* 0x00001e081c0075b4 */ /* 0x0009e20008211000 */
[----:B--2---:R-:W-:Y:S01]  /*1fb0*/  UIADD3 UR34, UPT, UPT, UR34, 0x20, URZ ;  /* 0x0000002022227890 */ /* 0x004fe2000fffe0ff */
[----:B------:R-:W-:Y:S11]  /*1fc0*/  BRA.U UP2, `(.L_x_32) ;  /* 0xfffffffd024c7547 */ /* 0x000ff6000b83ffff */
.L_x_26:
[----:B------:R-:W-:Y:S01]  /*1fd0*/  ULEA UR5, UR25, UR4, 0x3 ;  /* 0x0000000419057291 */ /* 0x000fe2000f8e18ff */
[----:B-1--4-:R-:W-:Y:S01]  /*1fe0*/  SHF.L.U32 R2, R15, 0x1f, RZ ;  /* 0x0000001f0f027819 */ /* 0x012fe200000006ff */
[----:B------:R-:W-:Y:S01]  /*1ff0*/  @!P1 SYNCS.ARRIVE.TRANS64.A1T0 RZ, [UR4+0x218], RZ ;  /* 0x000218ffffff99a7 */ /* 0x000fe20008100004 */
[----:B------:R-:W-:-:S06]  /*2000*/  UISETP.GT.AND UP0, UPT, UR14, UR13, UPT ;  /* 0x0000000d0e00728c */ /* 0x000fcc000bf04270 */
[----:B--2---:R1:W2:Y:S03]  /*2010*/  SYNCS.PHASECHK.TRANS64.TRYWAIT P0, [UR5+0xf0], R2 ;  /* 0x0000f002ff0075a7 */ /* 0x0042a60008001105 */
[----:B------:R-:W-:Y:S05]  /*2020*/  BRA.U !UP0, `(.L_x_33) ;  /* 0x0000000108c07547 */ /* 0x000fea000b800000 */
[----:B------:R-:W-:Y:S01]  /*2030*/  UIADD3 UR28, UPT, UPT, UR26, UR27, URZ ;  /* 0x0000001b1a1c7290 */ /* 0x000fe2000fffe0ff */
[----:B------:R-:W-:-:S11]  /*2040*/  UMOV UR6, UR25 ;  /* 0x0000001900067c82 */ /* 0x000fd60008000000 */
.L_x_39:
[----:B--2---:R-:W-:Y:S01]  /*2050*/  @P5 MOV R3, 0x3800 ;  /* 0x0000380000035802 */ /* 0x004fe20000000f00 */
[----:B------:R-:W-:Y:S01]  /*2060*/  ULEA UR17, UR6, UR4, 0x3 ;  /* 0x0000000406117291 */ /* 0x000fe2000f8e18ff */
[----:B-12---:R-:W-:Y:S11]  /*2070*/  @P0 BRA `(.L_x_34) ;  /* 0x00000000000c0947 */ /* 0x006ff60003800000 */
[----:B------:R-:W-:Y:S04]  /*2080*/  SHF.L.U32 R5, R15, 0x1f, RZ ;  /* 0x0000001f0f057819 */ /* 0x000fe800000006ff */
[----:B------:R-:W2:Y:S02]  /*2090*/  SYNCS.PHASECHK.TRANS64.TRYWAIT P0, [UR17+0xf0], R5 ;  /* 0x0000f005ff0075a7 */ /* 0x000ea40008001111 */
[----:B--2---:R-:W-:Y:S05]  /*20a0*/  @!P0 BRA `(.L_x_35) ;  /* 0x0000006c00b08947 */ /* 0x004fea0003800000 */
.L_x_34:
[----:B------:R2:W-:Y:S01]  /*20b0*/  @P5 SYNCS.ARRIVE.TRANS64 RZ, [UR17], R3 ;  /* 0x00000003ffff59a7 */ /* 0x0005e20008000011 */
[----:B------:R-:W-:Y:S04]  /*20c0*/  ULOP3.LUT UR5, UR24, 0x2, URZ, 0xfc, !UPT ;  /* 0x0000000218057892 */ /* 0x000fe8000f8efcff */
[----:B------:R-:W-:Y:S09]  /*20d0*/  UISETP.NE.AND UP0, UPT, UR5, 0x2, UPT ;  /* 0x000000020500788c */ /* 0x000ff2000bf05270 */
[----:B------:R-:W-:Y:S05]  /*20e0*/  BRA.U UP0, `(.L_x_36) ;  /* 0x0000000100047547 */ /* 0x000fea000b800000 */
[----:B------:R-:W-:Y:S05]  /*20f0*/  BPT.TRAP 0x1 ;  /* 0x000000040000795c */ /* 0x000fea0000300000 */
.L_x_36:
[----:B------:R-:W-:Y:S04]  /*2100*/  BSSY.RECONVERGENT B0, `(.L_x_37) ;  /* 0x0000003000007945 */ /* 0x000fe80003800200 */
[----:B------:R-:W-:Y:S05]  /*2110*/  @!P4 BRA `(.L_x_38) ;  /* 0x000000000004c947 */ /* 0x000fea0003800000 */
[----:B------:R-:W-:Y:S05]  /*2120*/  BPT.TRAP 0x1 ;  /* 0x000000040000795c */ /* 0x000fea0000300000 */
.L_x_38:
[----:B------:R-:W-:Y:S05]  /*2130*/  BSYNC.RECONVERGENT B0 ;  /* 0x0000000000007941 */ /* 0x000fea0003800200 */
.L_x_37:
[----:B------:R-:W-:Y:S02]  /*2140*/  UIADD3 UR25, UPT, UPT, UR6, 0x1, URZ ;  /* 0x0000000106197890 */ /* 0x000fe4000fffe0ff */
[----:B------:R-:W-:Y:S02]  /*2150*/  ULEA UR16, UR6, UR4, 0xc ;  /* 0x0000000406107291 */ /* 0x000fe4000f8e60ff */
[----:B------:R-:W-:Y:S02]  /*2160*/  UISETP.NE.AND UP0, UPT, UR25, 0x1e, UPT ;  /* 0x0000001e1900788c */ /* 0x000fe4000bf05270 */
[----:B------:R-:W-:Y:S02]  /*2170*/  UIADD3 UR38, UP1, UPT, UR22, 0x80, URZ ;  /* 0x0000008016267890 */ /* 0x000fe4000ff3e0ff */
[----:B------:R-:W-:Y:S02]  /*2180*/  USEL UR9, URZ, 0x1, UP0 ;  /* 0x00000001ff097887 */ /* 0x000fe40008000000 */
[----:B------:R-:W-:Y:S02]  /*2190*/  USEL UR25, UR25, URZ, UP0 ;  /* 0x000000ff19197287 */ /* 0x000fe40008000000 */
[----:B------:R-:W-:Y:S02]  /*21a0*/  ULOP3.LUT UR17, UR17, 0xfefffff8, URZ, 0xc0, !UPT ;  /* 0xfefffff811117892 */ /* 0x000fe4000f8ec0ff */
[----:B------:R-:W-:Y:S01]  /*21b0*/  ULEA UR8, UR25, UR4, 0x3 ;  /* 0x0000000419087291 */ /* 0x000fe2000f8e18ff */
[----:B------:R-:W-:Y:S01]  /*21c0*/  LOP3.LUT R15, R15, UR9, RZ, 0x3c, !PT ;  /* 0x000000090f0f7c12 */ /* 0x000fe2000f8e3cff */
[----:B------:R-:W-:Y:S02]  /*21d0*/  USHF.L.U32 UR18, UR27, 0x5, URZ ;  /* 0x000000051b127899 */ /* 0x000fe400080006ff */
[----:B------:R-:W-:Y:S01]  /*21e0*/  UIADD3 UR16, UPT, UPT, UR16, 0x3400, URZ ;  /* 0x0000340010107890 */ /* 0x000fe2000fffe0ff */
[----:B-1----:R-:W-:Y:S01]  /*21f0*/  SHF.L.U32 R2, R15, 0x1f, RZ ;  /* 0x0000001f0f027819 */ /* 0x002fe200000006ff */
[----:B------:R-:W-:Y:S02]  /*2200*/  UIADD3.X UR39, UPT, UPT, URZ, UR23, URZ, UP1, !UPT ;  /* 0x00000017ff277290 */ /* 0x000fe40008ffe4ff */
[----:B------:R-:W-:Y:S01]  /*2210*/  UIMAD UR5, UR6, 0xc00, UR4 ;  /* 0x00000c00060578a4 */ /* 0x000fe2000f8e0204 */
[----:B------:R4:W1:Y:S01]  /*2220*/  SYNCS.PHASECHK.TRANS64.TRYWAIT P0, [UR8+0xf0], R2 ;  /* 0x0000f002ff0075a7 */ /* 0x0008620008001108 */
[----:B------:R-:W-:Y:S02]  /*2230*/  UIADD3 UR32, UP0, UPT, UR22, 0x180, URZ ;  /* 0x0000018016207890 */ /* 0x000fe4000ff1e0ff */
[----:B------:R-:W-:Y:S01]  /*2240*/  UIADD3 UR8, UPT, UPT, UR5, 0x21400, URZ ;  /* 0x0002140005087890 */ /* 0x000fe2000fffe0ff */
[----:B------:R-:W-:Y:S01]  /*2250*/  UMOV UR30, 0x0 ;  /* 0x00000000001e7882 */ /* 0x000fe20000000000 */
[----:B------:R-:W-:Y:S01]  /*2260*/  UMOV UR31, 0x10000000 ;  /* 0x10000000001f7882 */ /* 0x000fe20000000000 */
[----:B------:R-:W-:Y:S01]  /*2270*/  UMOV UR19, UR35 ;  /* 0x0000002300137c82 */ /* 0x000fe20008000000 */
[----:B------:R-:W-:Y:S01]  /*2280*/  UMOV UR20, UR36 ;  /* 0x0000002400147c82 */ /* 0x000fe20008000000 */
[----:B------:R-:W-:Y:S01]  /*2290*/  UIADD3.X UR33, UPT, UPT, URZ, UR23, URZ, UP0, !UPT ;  /* 0x00000017ff217290 */ /* 0x000fe200087fe4ff */
[----:B------:R4:W-:Y:S01]  /*22a0*/  UTMALDG.3D.2CTA [UR16], [UR38], desc[UR30] ;  /* 0x00001e10260075b4 */ /* 0x0009e20008211000 */
[----:B------:R-:W-:Y:S01]  /*22b0*/  UIADD3 UR27, UPT, UPT, UR27, 0x1, URZ ;  /* 0x000000011b1b7890 */ /* 0x000fe2000fffe0ff */
[----:B------:R-:W-:Y:S01]  /*22c0*/  UMOV UR12, UR36 ;  /* 0x00000024000c7c82 */ /* 0x000fe20008000000 */
[----:B------:R-:W-:Y:S01]  /*22d0*/  UMOV UR9, UR17 ;  /* 0x0000001100097c82 */ /* 0x000fe20008000000 */
[----:B------:R-:W-:Y:S01]  /*22e0*/  UMOV UR10, UR18 ;  /* 0x00000012000a7c82 */ /* 0x000fe20008000000 */
[----:B------:R-:W-:Y:S03]  /*22f0*/  UISETP.NE.AND UP0, UPT, UR27, UR28, UPT ;  /* 0x0000001c1b00728c */ /* 0x000fe6000bf05270 */
[----:B------:R4:W-:Y:S01]  /*2300*/  UTMALDG.3D.2CTA [UR8], [UR32], desc[UR30] ;  /* 0x00001e08200075b4 */ /* 0x0009e20008211000 */
[----:B------:R-:W-:Y:S05]  /*2310*/  UMOV UR6, UR25 ;  /* 0x0000001900067c82 */ /* 0x000fea0008000000 */
[----:B----4-:R-:W-:Y:S05]  /*2320*/  BRA.U UP0, `(.L_x_39) ;  /* 0xfffffffd00487547 */ /* 0x010fea000b83ffff */
.L_x_33:
[----:B-1----:R-:W-:Y:S01]  /*2330*/  LEA R2, R14, UR4, 0x3 ;  /* 0x000000040e027c11 */ /* 0x002fe2000f8e18ff */
[----:B------:R-:W-:Y:S01]  /*2340*/  NOP ;  /* 0x0000000000007918 */ /* 0x000fe20000000000 */
[----:B--2---:R-:W-:Y:S02]  /*2350*/  SHF.L.U32 R3, R12, 0x1f, RZ ;  /* 0x0000001f0c037819 */ /* 0x004fe400000006ff */
[----:B------:R-:W-:Y:S02]  /*2360*/  LEA R4, R14, UR4, 0x4 ;  /* 0x000000040e047c11 */ /* 0x000fe4000f8e20ff */
[----:B------:R-:W1:Y:S02]  /*2370*/  SYNCS.PHASECHK.TRANS64.TRYWAIT P0, [R2+URZ+0x220], R3 ;  /* 0x00022003020075a7 */ /* 0x000e6400080011ff */
[----:B-1----:R-:W-:Y:S05]  /*2380*/  @!P0 BRA `(.L_x_40) ;  /* 0x0000006c00108947 */ /* 0x002fea0003800000 */
.L_x_170:
[----:B------:R-:W2:Y:S01]  /*2390*/  LDS.128 R4, [R4+0x2b0] ;  /* 0x0002b00004047984 */ /* 0x000ea20000000c00 */
[----:B------:R-:W-:Y:S01]  /*23a0*/  ISETP.GE.AND P0, PT, R26, 0x1, PT ;  /* 0x000000011a00780c */ /* 0x000fe20003f06270 */
[----:B-1----:R-:W-:Y:S01]  /*23b0*/  VIADD R2, R2, 0x230 ;  /* 0x0000023002027836 */ /* 0x002fe20000000000 */
[----:B------:R-:W-:Y:S01]  /*23c0*/  @!PT LDS RZ, [RZ] ;  /* 0x00000000fffff984 */ /* 0x000fe20000000800 */
[----:B------:R-:W-:Y:S01]  /*23d0*/  @!PT LDS RZ, [RZ] ;  /* 0x00000000fffff984 */ /* 0x000fe20000000800 */
[----:B------:R-:W-:Y:S01]  /*23e0*/  @!PT LDS RZ, [RZ] ;  /* 0x00000000fffff984 */ /* 0x000fe20000000800 */
[----:B------:R-:W-:Y:S01]  /*23f0*/  @!PT LDS RZ, [RZ] ;  /* 0x00000000fffff984 */ /* 0x000fe20000000800 */
[----:B------:R1:W-:Y:S06]  /*2400*/  MEMBAR.ALL.CTA ;  /* 0x0000000000007992 */ /* 0x0003ec0000008000 */
[----:B-1----:R-:W1:Y:S01]  /*2410*/  FENCE.VIEW.ASYNC.S ;  /* 0x00000000000073c6 */ /* 0x002e620000000000 */
[----:B------:R-:W-:-:S04]  /*2420*/  PRMT R2, RZ, 0x654, R2 ;  /* 0x00000654ff027816 */ /* 0x000fc80000000002 */
[----:B-1----:R1:W-:Y:S01]  /*2430*/  SYNCS.ARRIVE.TRANS64.RED.A1T0 RZ, [R2+URZ], RZ ;  /* 0x000000ff02ff79a7 */ /* 0x0023e200081004ff */
[----:B--2---:R-:W-:-:S13]  /*2440*/  LOP3.LUT P2, RZ, R6, 0x1, RZ, 0xc0, !PT ;  /* 0x0000000106ff7812 */ /* 0x004fda000784c0ff */
[----:B------:R-:W-:Y:S01]  /*2450*/  @P2 SHF.R.U32.HI R3, RZ, 0x10, R5 ;  /* 0x00000010ff032819 */ /* 0x000fe20000011605 */
[----:B------:R-:W-:Y:S01]  /*2460*/  VOTEU.ANY UP0, P2 ;  /* 0x0000000000ff7886 */ /* 0x000fe20001000100 */
[----:B------:R-:W-:Y:S02]  /*2470*/  @P2 MOV R13, R4 ;  /* 0x00000004000d2202 */ /* 0x000fe40000000f00 */
[----:B------:R-:W-:Y:S02]  /*2480*/  @P2 R2UR.BROADCAST UR5, R3 ;  /* 0x00000000030522ca */ /* 0x000fe400008e0000 */
[----:B------:R-:W-:-:S11]  /*2490*/  @P2 LOP3.LUT R11, R5, 0xffff, RZ, 0xc0, !PT ;  /* 0x0000ffff050b2812 */ /* 0x000fd600078ec0ff */
[----:B------:R-:W-:Y:S01]  /*24a0*/  @UP0 UMOV UR36, UR5 ;  /* 0x0000000500240c82 */ /* 0x000fe20008000000 */
[----:B-1----:R-:W-:Y:S05]  /*24b0*/  @!P0 BRA `(.L_x_41) ;  /* 0x0000000000b88947 */ /* 0x002fea0003800000 */
[----:B------:R-:W3:Y:S01]  /*24c0*/  LDC.64 R4, c[0x0][0xb18] ;  /* 0x0002c600ff047b82 */ /* 0x000ee20000000a00 */
[----:B------:R-:W-:-:S07]  /*24d0*/  ISETP.NE.AND P3, PT, R26, 0x1, PT ;  /* 0x000000011a00780c */ /* 0x000fce0003f65270 */
[----:B------:R-:W1:Y:S08]  /*24e0*/  LDC.64 R6, c[0x0][0xb10] ;  /* 0x0002c400ff067b82 */ /* 0x000e700000000a00 */
[----:B------:R-:W2:Y:S08]  /*24f0*/  LDC R18, c[0x0][0xb20] ;  /* 0x0002c800ff127b82 */ /* 0x000eb00000000800 */
[----:B------:R-:W4:Y:S01]  /*2500*/  LDC R20, c[0x0][0xb0c] ;  /* 0x0002c300ff147b82 */ /* 0x000f220000000800 */
[----:B---3--:R-:W-:Y:S01]  /*2510*/  IMAD.HI.U32 R19, R0, R5, RZ ;  /* 0x0000000500137227 */ /* 0x008fe200078e00ff */
[----:B------:R-:W-:-:S03]  /*2520*/  ISETP.NE.AND P0, PT, R4, 0x1, PT ;  /* 0x000000010400780c */ /* 0x000fc60003f05270 */
[----:B------:R-:W-:-:S03]  /*2530*/  IMAD.HI.U32 R5, R11, R5, RZ ;  /* 0x000000050b057227 */ /* 0x000fc600078e00ff */
[----:B------:R-:W3:Y:S01]  /*2540*/  LDC.64 R2, c[0x0][0xb28] ;  /* 0x0002ca00ff027b82 */ /* 0x000ee20000000a00 */
[----:B-1----:R-:W-:-:S04]  /*2550*/  IMAD.HI.U32 R22, R9, R6, RZ ;  /* 0x0000000609167227 */ /* 0x002fc800078e00ff */
[----:B------:R-:W-:Y:S01]  /*2560*/  IMAD.HI.U32 R24, R13, R6, RZ ;  /* 0x000000060d187227 */ /* 0x000fe200078e00ff */
[----:B------:R-:W-:Y:S02]  /*2570*/  SHF.R.U32.HI R22, RZ, R7, R22 ;  /* 0x00000007ff167219 */ /* 0x000fe40000011616 */
[-C--:B--2---:R-:W-:Y:S02]  /*2580*/  SHF.R.U32.HI R19, RZ, R18.reuse, R19 ;  /* 0x00000012ff137219 */ /* 0x084fe40000011613 */
[----:B------:R-:W-:Y:S02]  /*2590*/  SHF.R.U32.HI R18, RZ, R18, R5 ;  /* 0x00000012ff127219 */ /* 0x000fe40000011605 */
[----:B------:R-:W-:Y:S02]  /*25a0*/  SEL R19, R0, R19, !P0 ;  /* 0x0000001300137207 */ /* 0x000fe40004000000 */
[----:B------:R-:W-:Y:S02]  /*25b0*/  SHF.R.U32.HI R24, RZ, R7, R24 ;  /* 0x00000007ff187219 */ /* 0x000fe40000011618 */
[----:B----4-:R-:W-:-:S02]  /*25c0*/  ISETP.NE.AND P1, PT, R20, 0x1, PT ;  /* 0x000000011400780c */ /* 0x010fc40003f25270 */
[----:B------:R-:W-:Y:S02]  /*25d0*/  SEL R5, R11, R18, !P0 ;  /* 0x000000120b057207 */ /* 0x000fe40004000000 */
[----:B------:R-:W-:Y:S02]  /*25e0*/  SEL R21, R9, R22, !P1 ;  /* 0x0000001609157207 */ /* 0x000fe40004800000 */
[----:B------:R-:W-:Y:S01]  /*25f0*/  SEL R7, R13, R24, !P1 ;  /* 0x000000180d077207 */ /* 0x000fe20004800000 */
[----:B---3--:R-:W-:-:S04]  /*2600*/  IMAD.HI.U32 R22, R19, R2, RZ ;  /* 0x0000000213167227 */ /* 0x008fc800078e00ff */
[----:B------:R-:W-:Y:S01]  /*2610*/  IMAD.HI.U32 R6, R21, R2, RZ ;  /* 0x0000000215067227 */ /* 0x000fe200078e00ff */
[----:B------:R-:W-:-:S04]  /*2620*/  @P3 SHF.R.U32.HI R19, RZ, R3, R22 ;  /* 0x00000003ff133219 */ /* 0x000fc80000011616 */
        /* <DEDUP_REMOVED lines=8> */
[----:B------:R-:W-:-:S04]  /*26b0*/  @!P0 IMAD.HI.U32 R18, R7, R2, RZ ;  /* 0x0000000207128227 */ /* 0x000fc800078e00ff */
[----:B------:R-:W-:Y:S01]  /*26c0*/  IMAD.MOV R2, RZ, RZ, -R6 ;  /* 0x000000ffff027224 */ /* 0x000fe200078e0a06 */
[----:B------:R-:W-:-:S03]  /*26d0*/  @!P0 SHF.R.U32.HI R18, RZ, R3, R18 ;  /* 0x00000003ff128219 */ /* 0x000fc60000011612 */
[----:B------:R-:W-:Y:S01]  /*26e0*/  IMAD R2, R26, R2, R5 ;  /* 0x000000021a027224 */ /* 0x000fe200078e0205 */
[----:B------:R-:W-:Y:S02]  /*26f0*/  @!P0 SEL R3, R7, R18, !P3 ;  /* 0x0000001207038207 */ /* 0x000fe40005800000 */
[----:B------:R-:W-:-:S03]  /*2700*/  IADD3 R18, PT, PT, -R5, RZ, RZ ;  /* 0x000000ff05127210 */ /* 0x000fc60007ffe1ff */
[--C-:B------:R-:W-:Y:S02]  /*2710*/  @!P0 IMAD.IADD R6, R6, 0x1, -R3.reuse ;  /* 0x0000000106068824 */ /* 0x100fe400078e0a03 */
[----:B------:R-:W-:Y:S01]  /*2720*/  @!P0 IMAD R3, R2, R21, R3 ;  /* 0x0000001502038224 */ /* 0x000fe200078e0203 */
[----:B------:R-:W-:Y:S01]  /*2730*/  IADD3 R2, PT, PT, -R7, RZ, RZ ;  /* 0x000000ff07027210 */ /* 0x000fe20007ffe1ff */
[----:B------:R-:W-:Y:S02]  /*2740*/  @!P0 IMAD R5, R26, R6, R7 ;  /* 0x000000061a058224 */ /* 0x000fe400078e0207 */
[----:B------:R-:W-:Y:S02]  /*2750*/  IMAD R11, R4, R18, R11 ;  /* 0x00000012040b7224 */ /* 0x000fe400078e020b */
[----:B------:R-:W-:Y:S02]  /*2760*/  @!P0 IMAD.MOV.U32 R7, RZ, RZ, R3 ;  /* 0x000000ffff078224 */ /* 0x000fe400078e0003 */
[----:B------:R-:W-:-:S02]  /*2770*/  IMAD R2, R20, R2, R13 ;  /* 0x0000000214027224 */ /* 0x000fc400078e020d */
[----:B------:R-:W-:Y:S02]  /*2780*/  IMAD R11, R5, R4, R11 ;  /* 0x00000004050b7224 */ /* 0x000fe400078e020b */
[----:B------:R-:W-:Y:S02]  /*2790*/  IMAD R13, R7, R20, R2 ;  /* 0x00000014070d7224 */ /* 0x000fe400078e0202 */
.L_x_41:
[----:B------:R-:W1:Y:S02]  /*27a0*/  LDCU UR5, c[0x0][0xb30] ;  /* 0x00016600ff0577ac */ /* 0x000e640008000800 */
[----:B-1----:R-:W-:-:S09]  /*27b0*/  UISETP.NE.AND UP0, UPT, UR5, 0x1, UPT ;  /* 0x000000010500788c */ /* 0x002fd2000bf05270 */
[----:B------:R-:W-:Y:S05]  /*27c0*/  BRA.U UP0, `(.L_x_42) ;  /* 0x0000000100407547 */ /* 0x000fea000b800000 */
[----:B------:R-:W1:Y:S08]  /*27d0*/  LDC.64 R4, c[0x0][0xb10] ;  /* 0x0002c400ff047b82 */ /* 0x000e700000000a00 */
[----:B------:R-:W2:Y:S08]  /*27e0*/  LDC.64 R2, c[0x0][0xb18] ;  /* 0x0002c600ff027b82 */ /* 0x000eb00000000a00 */
[----:B------:R-:W4:Y:S08]  /*27f0*/  LDC R6, c[0x0][0xb20] ;  /* 0x0002c800ff067b82 */ /* 0x000f300000000800 */
[----:B------:R-:W3:Y:S01]  /*2800*/  LDC R18, c[0x0][0xb0c] ;  /* 0x0002c300ff127b82 */ /* 0x000ee20000000800 */
[----:B-1----:R-:W-:-:S05]  /*2810*/  IMAD.HI.U32 R4, R13, R4, RZ ;  /* 0x000000040d047227 */ /* 0x002fca00078e00ff */
[----:B------:R-:W-:Y:S01]  /*2820*/  SHF.R.U32.HI R4, RZ, R5, R4 ;  /* 0x00000005ff047219 */ /* 0x000fe20000011604 */
[----:B--2---:R-:W-:Y:S01]  /*2830*/  IMAD.HI.U32 R3, R11, R3, RZ ;  /* 0x000000030b037227 */ /* 0x004fe200078e00ff */
[----:B------:R-:W-:-:S04]  /*2840*/  ISETP.NE.AND P0, PT, R2, 0x1, PT ;  /* 0x000000010200780c */ /* 0x000fc80003f05270 */
[----:B----4-:R-:W-:-:S04]  /*2850*/  SHF.R.U32.HI R6, RZ, R6, R3 ;  /* 0x00000006ff067219 */ /* 0x010fc80000011603 */
[----:B------:R-:W-:Y:S02]  /*2860*/  SEL R3, R11, R6, !P0 ;  /* 0x000000060b037207 */ /* 0x000fe40004000000 */
[----:B---3--:R-:W-:-:S04]  /*2870*/  ISETP.NE.AND P1, PT, R18, 0x1, PT ;  /* 0x000000011200780c */ /* 0x008fc80003f25270 */
[----:B------:R-:W-:-:S05]  /*2880*/  SEL R4, R13, R4, !P1 ;  /* 0x000000040d047207 */ /* 0x000fca0004800000 */
[----:B------:R-:W-:Y:S02]  /*2890*/  IMAD.IADD R5, R3, 0x1, -R4 ;  /* 0x0000000103057824 */ /* 0x000fe400078e0a04 */
[----:B------:R-:W-:Y:S02]  /*28a0*/  IMAD.IADD R3, R4, 0x1, -R3 ;  /* 0x0000000104037824 */ /* 0x000fe400078e0a03 */
[----:B------:R-:W-:Y:S02]  /*28b0*/  IMAD R13, R5, R18, R13 ;  /* 0x00000012050d7224 */ /* 0x000fe400078e020d */
[----:B------:R-:W-:-:S07]  /*28c0*/  IMAD R11, R3, R2, R11 ;  /* 0x00000002030b7224 */ /* 0x000fce00078e020b */
.L_x_42:
[----:B------:R-:W-:Y:S01]  /*28d0*/  VIADD R14, R14, 0x1 ;  /* 0x000000010e0e7836 */ /* 0x000fe20000000000 */
[----:B------:R-:W-:Y:S01]  /*28e0*/  PLOP3.LUT P1, PT, PT, PT, PT, 0x80, 0x8 ;  /* 0x000000000008781c */ /* 0x000fe20003f2f070 */
[----:B------:R-:W-:Y:S02]  /*28f0*/  IMAD.IADD R21, R13, 0x1, R60 ;  /* 0x000000010d157824 */ /* 0x000fe400078e023c */
[----:B------:R-:W-:Y:S01]  /*2900*/  IMAD.IADD R20, R11, 0x1, R58 ;  /* 0x000000010b147824 */ /* 0x000fe200078e023a */
[----:B------:R-:W-:-:S04]  /*2910*/  ISETP.NE.AND P0, PT, R14, 0x2, PT ;  /* 0x000000020e00780c */ /* 0x000fc80003f05270 */
[----:B------:R-:W-:Y:S02]  /*2920*/  SEL R3, RZ, 0x1, P0 ;  /* 0x00000001ff037807 */ /* 0x000fe40000000000 */
[----:B------:R-:W-:Y:S02]  /*2930*/  SEL R14, R14, RZ, P0 ;  /* 0x000000ff0e0e7207 */ /* 0x000fe40000000000 */
[----:B------:R-:W-:Y:S01]  /*2940*/  LOP3.LUT R12, R12, R3, RZ, 0x3c, !PT ;  /* 0x000000030c0c7212 */ /* 0x000fe200078e3cff */
[----:B------:R-:W-:Y:S06]  /*2950*/  @P2 BRA `(.L_x_43) ;  /* 0xfffffff000582947 */ /* 0x000fec000383ffff */
[----:B------:R-:W-:Y:S01]  /*2960*/  UIADD3 UR4, UPT, UPT, UR4, 0xf0, URZ ;  /* 0x000000f004047890 */ /* 0x000fe2000fffe0ff */
[----:B------:R-:W-:-:S03]  /*2970*/  SHF.L.U32 R3, R15, 0x1f, RZ ;  /* 0x0000001f0f037819 */ /* 0x000fc600000006ff */
[----:B------:R-:W-:-:S09]  /*2980*/  ULEA UR5, UR25, UR4, 0x3 ;  /* 0x0000000419057291 */ /* 0x000fd2000f8e18ff */
[----:B------:R-:W1:Y:S02]  /*2990*/  SYNCS.PHASECHK.TRANS64.TRYWAIT P0, [UR5], R3 ;  /* 0x00000003ff0075a7 */ /* 0x000e640008001105 */
[----:B-1----:R-:W-:Y:S05]  /*29a0*/  @!P0 BRA `(.L_x_44) ;  /* 0x00000064009c8947 */ /* 0x002fea0003800000 */
.L_x_172:
[----:B------:R-:W-:-:S04]  /*29b0*/  UIADD3 UR6, UPT, UPT, UR25, 0x1, URZ ;  /* 0x0000000119067890 */ /* 0x000fc8000fffe0ff */
[----:B------:R-:W-:-:S04]  /*29c0*/  UISETP.NE.AND UP0, UPT, UR6, 0x1e, UPT ;  /* 0x0000001e0600788c */ /* 0x000fc8000bf05270 */
[----:B------:R-:W-:Y:S02]  /*29d0*/  USEL UR7, URZ, 0x1, UP0 ;  /* 0x00000001ff077887 */ /* 0x000fe40008000000 */
[----:B------:R-:W-:-:S04]  /*29e0*/  USEL UR6, UR6, URZ, UP0 ;  /* 0x000000ff06067287 */ /* 0x000fc80008000000 */
[----:B------:R-:W-:Y:S01]  /*29f0*/  ULEA UR5, UR6, UR4, 0x3 ;  /* 0x0000000406057291 */ /* 0x000fe2000f8e18ff */
[----:B------:R-:W-:-:S04]  /*2a00*/  LOP3.LUT R2, R15, UR7, RZ, 0x3c, !PT ;  /* 0x000000070f027c12 */ /* 0x000fc8000f8e3cff */
[----:B-1----:R-:W-:-:S04]  /*2a10*/  SHF.L.U32 R3, R2, 0x1f, RZ ;  /* 0x0000001f02037819 */ /* 0x002fc800000006ff */
[----:B------:R-:W1:Y:S02]  /*2a20*/  SYNCS.PHASECHK.TRANS64.TRYWAIT P0, [UR5], R3 ;  /* 0x00000003ff0075a7 */ /* 0x000e640008001105 */
[----:B-1----:R-:W-:Y:S05]  /*2a30*/  @!P0 BRA `(.L_x_45) ;  /* 0x0000006400908947 */ /* 0x002fea0003800000 */
.L_x_174:
        /* <DEDUP_REMOVED lines=9> */
.L_x_176:
        /* <DEDUP_REMOVED lines=9> */
.L_x_178:
        /* <DEDUP_REMOVED lines=9> */
.L_x_180:
        /* <DEDUP_REMOVED lines=9> */
.L_x_182:
        /* <DEDUP_REMOVED lines=9> */
.L_x_184:
        /* <DEDUP_REMOVED lines=9> */
.L_x_186:
        /* <DEDUP_REMOVED lines=9> */
.L_x_188:
        /* <DEDUP_REMOVED lines=9> */
.L_x_190:
        /* <DEDUP_REMOVED lines=9> */
.L_x_192:
        /* <DEDUP_REMOVED lines=9> */
.L_x_194:
        /* <DEDUP_REMOVED lines=9> */
.L_x_196:
        /* <DEDUP_REMOVED lines=9> */
.L_x_198:
        /* <DEDUP_REMOVED lines=9> */
.L_x_200:
        /* <DEDUP_REMOVED lines=9> */
.L_x_202:
        /* <DEDUP_REMOVED lines=9> */
.L_x_204:
        /* <DEDUP_REMOVED lines=9> */
.L_x_206:
        /* <DEDUP_REMOVED lines=9> */
.L_x_208:
        /* <DEDUP_REMOVED lines=9> */
.L_x_210:
        /* <DEDUP_REMOVED lines=9> */
.L_x_212:
        /* <DEDUP_REMOVED lines=9> */
.L_x_214:
        /* <DEDUP_REMOVED lines=9> */
.L_x_216:
        /* <DEDUP_REMOVED lines=9> */
.L_x_218:
        /* <DEDUP_REMOVED lines=9> */
.L_x_220:
        /* <DEDUP_REMOVED lines=9> */
.L_x_222:
        /* <DEDUP_REMOVED lines=9> */
.L_x_224:
        /* <DEDUP_REMOVED lines=9> */
.L_x_226:
        /* <DEDUP_REMOVED lines=9> */
.L_x_228:
[----:B------:R-:W-:-:S04]  /*3970*/  UIADD3 UR6, UPT, UPT, UR6, 0x1, URZ ;  /* 0x0000000106067890 */ /* 0x000fc8000fffe0ff */
[----:B------:R-:W-:-:S04]  /*3980*/  UISETP.NE.AND UP0, UPT, UR6, 0x1e, UPT ;  /* 0x0000001e0600788c */ /* 0x000fc8000bf05270 */
[----:B------:R-:W-:Y:S02]  /*3990*/  USEL UR5, URZ, 0x1, UP0 ;  /* 0x00000001ff057887 */ /* 0x000fe40008000000 */
[----:B------:R-:W-:-:S04]  /*39a0*/  USEL UR6, UR6, URZ, UP0 ;  /* 0x000000ff06067287 */ /* 0x000fc80008000000 */
[----:B------:R-:W-:Y:S01]  /*39b0*/  ULEA UR6, UR6, UR4, 0x3 ;  /* 0x0000000406067291 */ /* 0x000fe2000f8e18ff */
[----:B-1----:R-:W-:-:S04]  /*39c0*/  LOP3.LUT R3, R2, UR5, RZ, 0x3c, !PT ;  /* 0x0000000502037c12 */ /* 0x002fc8000f8e3cff */
[----:B------:R-:W-:Y:S01]  /*39d0*/  SHF.L.U32 R3, R3, 0x1f, RZ ;  /* 0x0000001f03037819 */ /* 0x000fe200000006ff */
[----:B---3--:R-:W-:-:S07]  /*39e0*/  IMAD.U32 R0, RZ, RZ, UR6 ;  /* 0x00000006ff007e24 */ /* 0x008fce000f8e00ff */
.L_x_73:
[----:B-1----:R1:W2:Y:S02]  /*39f0*/  SYNCS.PHASECHK.TRANS64.TRYWAIT P0, [R0+URZ], R3 ;  /* 0x00000003000075a7 */ /* 0x0022a400080011ff */
[----:B--2---:R-:W-:Y:S05]  /*3a00*/  @!P0 NANOSLEEP.SYNCS 0x989680 ;  /* 0x009896800000895d */ /* 0x004fea0003900000 */
[----:B------:R-:W2:Y:S02]  /*3a10*/  @!P0 SYNCS.PHASECHK.TRANS64 P0, [R0+URZ], R3 ;  /* 0x00000003000085a7 */ /* 0x000ea400080010ff */
[----:B--2---:R-:W-:Y:S05]  /*3a20*/  @P0 EXIT ;  /* 0x000000000000094d */ /* 0x004fea0003800000 */
[----:B------:R-:W-:Y:S05]  /*3a30*/  BRA `(.L_x_73) ;  /* 0xfffffffc00ec7947 */ /* 0x000fea000383ffff */
.L_x_23:
[----:B------:R-:W-:-:S04]  /*3a40*/  UISETP.NE.AND UP1, UPT, UR37, URZ, UPT ;  /* 0x000000ff2500728c */ /* 0x000fc8000bf25270 */
[----:B------:R-:W-:-:S09]  /*3a50*/  UISETP.NE.OR UP1, UPT, UR10, 0x1, UP1 ;  /* 0x000000010a00788c */ /* 0x000fd20008f25670 */
[----:B------:R-:W-:Y:S05]  /*3a60*/  BRA.U UP1, `(.L_x_74) ;  /* 0x00000005014c7547 */ /* 0x000fea000b800000 */
[----:B------:R-:W-:Y:S01]  /*3a70*/  HFMA2 R11, -RZ, RZ, 0, 0 ;  /* 0x00000000ff0b7431 */ /* 0x000fe200000001ff */
[----:B------:R-:W-:Y:S01]  /*3a80*/  ISETP.GE.U32.AND P2, PT, R10, 0x2, PT ;  /* 0x000000020a00780c */ /* 0x000fe20003f46070 */
[----:B------:R-:W-:Y:S01]  /*3a90*/  IMAD.MOV.U32 R12, RZ, RZ, 0x1 ;  /* 0x00000001ff0c7424 */ /* 0x000fe200078e00ff */
[----:B------:R-:W-:Y:S01]  /*3aa0*/  CS2R R8, SRZ ;  /* 0x0000000000087805 */ /* 0x000fe2000001ff00 */
[----:B------:R-:W-:Y:S01]  /*3ab0*/  IMAD.MOV.U32 R3, RZ, RZ, RZ ;  /* 0x000000ffff037224 */ /* 0x000fe200078e00ff */
[----:B------:R-:W-:Y:S01]  /*3ac0*/  UMOV UR4, 0x400 ;  /* 0x0000040000047882 */ /* 0x000fe20000000000 */
[----:B------:R-:W-:Y:S01]  /*3ad0*/  UMOV UR6, URZ ;  /* 0x000000ff00067c82 */ /* 0x000fe20008000000 */
[----:B------:R-:W-:-:S12]  /*3ae0*/  ULEA UR37, UR37, UR4, 0x18 ;  /* 0x0000000425257291 */ /* 0x000fd8000f8ec0ff */
.L_x_78:
[----:B------:R-:W-:Y:S02]  /*3af0*/  LEA R0, R3, UR37, 0x3 ;  /* 0x0000002503007c11 */ /* 0x000fe4000f8e18ff */
[----:B------:R-:W-:-:S03]  /*3b00*/  SHF.L.U32 R5, R8, 0x1f, RZ ;  /* 0x0000001f08057819 */ /* 0x000fc600000006ff */
[----:B------:R-:W-:Y:S01]  /*3b10*/  VIADD R4, R0, 0x290 ;  /* 0x0000029000047836 */ /* 0x000fe20000000000 */
[----:B------:R-:W1:Y:S02]  /*3b20*/  SYNCS.PHASECHK.TRANS64.TRYWAIT P0, [R0+URZ+0x280], R5 ;  /* 0x00028005000075a7 */ /* 0x000e6400080011ff */
[----:B-1----:R-:W-:Y:S05]  /*3b30*/  @!P0 BRA `(.L_x_75) ;  /* 0x0000005c00f08947 */ /* 0x002fea0003800000 */
.L_x_229:
[----:B------:R-:W-:Y:S01]  /*3b40*/  ULEA UR5, UR6, UR37, 0x3 ;  /* 0x0000002506057291 */ /* 0x000fe2000f8e18ff */
[----:B------:R-:W-:Y:S01]  /*3b50*/  PRMT R4, RZ, 0x654, R4 ;  /* 0x00000654ff047816 */ /* 0x000fe20000000004 */
[----:B-1----:R-:W-:Y:S01]  /*3b60*/  @!P2 IMAD.MOV.U32 R5, RZ, RZ, 0x10 ;  /* 0x00000010ff05a424 */ /* 0x002fe200078e00ff */
[----:B------:R-:W-:Y:S01]  /*3b70*/  SHF.L.U32 R7, R12, 0x1f, RZ ;  /* 0x0000001f0c077819 */ /* 0x000fe200000006ff */
[----:B------:R-:W-:Y:S01]  /*3b80*/  UIADD3 UR4, UPT, UPT, UR5, 0x220, URZ ;  /* 0x0000022005047890 */ /* 0x000fe2000fffe0ff */
[----:B------:R1:W-:Y:S05]  /*3b90*/  SYNCS.ARRIVE.TRANS64.RED.A1T0 RZ, [R4+URZ], RZ ;  /* 0x000000ff04ff79a7 */ /* 0x0003ea00081004ff */
[----:B------:R-:W-:Y:S01]  /*3ba0*/  IMAD.U32 R13, RZ, RZ, UR4 ;  /* 0x00000004ff0d7e24 */ /* 0x000fe2000f8e00ff */
[----:B------:R-:W2:Y:S04]  /*3bb0*/  SYNCS.PHASECHK.TRANS64.TRYWAIT P0, [UR5+0x230], R7 ;  /* 0x00023007ff0075a7 */ /* 0x000ea80008001105 */
[----:B------:R-:W-:Y:S01]  /*3bc0*/  PRMT R13, R10, 0x654, R13 ;  /* 0x000006540a0d7816 */ /* 0x000fe2000000000d */
[----:B-12---:R-:W-:Y:S06]  /*3bd0*/  @!P0 BRA `(.L_x_76) ;  /* 0x0000005c00dc8947 */ /* 0x006fec0003800000 */
.L_x_231:
[----:B------:R-:W-:Y:S01]  /*3be0*/  ULEA UR4, UR6, UR37, 0x4 ;  /* 0x0000002506047291 */ /* 0x000fe2000f8e20ff */
[----:B------:R-:W-:Y:S01]  /*3bf0*/  SEL R2, R13, R2, !P2 ;  /* 0x000000020d027207 */ /* 0x000fe20005000000 */
[----:B------:R-:W-:Y:S01]  /*3c00*/  UIADD3 UR5, UPT, UPT, UR5, 0x220, URZ ;  /* 0x0000022005057890 */ /* 0x000fe2000fffe0ff */
[----:B-1----:R-:W-:Y:S01]  /*3c10*/  LEA R0, R11, UR37, 0x3 ;  /* 0x000000250b007c11 */ /* 0x002fe2000f8e18ff */
[----:B------:R-:W-:Y:S01]  /*3c20*/  UIADD3 UR4, UPT, UPT, UR4, 0x2b0, URZ ;  /* 0x000002b004047890 */ /* 0x000fe2000fffe0ff */
[----:B------:R1:W-:Y:S01]  /*3c30*/  @!P2 SYNCS.ARRIVE.TRANS64.RED RZ, [R2+URZ], R5 ;  /* 0x0000000502ffa9a7 */ /* 0x0003e200080004ff */
[----:B------:R-:W-:Y:S01]  /*3c40*/  UIADD3 UR6, UPT, UPT, UR6, 0x1, URZ ;  /* 0x0000000106067890 */ /* 0x000fe2000fffe0ff */
[----:B------:R-:W-:-:S03]  /*3c50*/  VIADD R3, R3, 0x1 ;  /* 0x0000000103037836 */ /* 0x000fc60000000000 */
[----:B------:R-:W-:Y:S02]  /*3c60*/  UISETP.NE.AND UP0, UPT, UR6, 0x2, UPT ;  /* 0x000000020600788c */ /* 0x000fe4000bf05270 */
[----:B------:R-:W-:Y:S01]  /*3c70*/  ISETP.NE.AND P0, PT, R3, 0x2, PT ;  /* 0x000000020300780c */ /* 0x000fe20003f05270 */
[----:B------:R-:W-:Y:S06]  /*3c80*/  UGETNEXTWORKID.BROADCAST [UR4], [UR5] ;  /* 0x00000000040073ca */ /* 0x000fec0008000100 */
[----:B------:R-:W-:Y:S02]  /*3c90*/  USEL UR4, URZ, 0x1, UP0 ;  /* 0x00000001ff047887 */ /* 0x000fe40008000000 */
[----:B------:R-:W-:-:S04]  /*3ca0*/  USEL UR6, UR6, URZ, UP0 ;  /* 0x000000ff06067287 */ /* 0x000fc80008000000 */
[----:B------:R-:W-:Y:S02]  /*3cb0*/  LOP3.LUT R12, R12, UR4, RZ, 0x3c, !PT ;  /* 0x000000040c0c7c12 */ /* 0x000fe4000f8e3cff */
[----:B-1----:R-:W-:-:S04]  /*3cc0*/  SHF.L.U32 R5, R9, 0x1f, RZ ;  /* 0x0000001f09057819 */ /* 0x002fc800000006ff */
[----:B------:R-:W1:Y:S02]  /*3cd0*/  SYNCS.PHASECHK.TRANS64.TRYWAIT P1, [R0+URZ+0x220], R5 ;  /* 0x00022005000075a7 */ /* 0x000e6400080211ff */
[----:B-1----:R-:W-:Y:S05]  /*3ce0*/  @!P1 BRA `(.L_x_77) ;  /* 0x0000005c00b09947 */ /* 0x002fea0003800000 */
.L_x_232:
[----:B------:R-:W-:Y:S01]  /*3cf0*/  LEA R4, R11, UR37, 0x4 ;  /* 0x000000250b047c11 */ /* 0x000fe2000f8e20ff */
[----:B-1----:R-:W-:Y:S01]  /*3d00*/  VIADD R0, R0, 0x230 ;  /* 0x0000023000007836 */ /* 0x002fe20000000000 */
[----:B------:R-:W-:Y:S01]  /*3d10*/  SEL R3, R3, RZ, P0 ;  /* 0x000000ff03037207 */ /* 0x000fe20000000000 */
[----:B------:R-:W-:-:S03]  /*3d20*/  VIADD R11, R11, 0x1 ;  /* 0x000000010b0b7836 */ /* 0x000fc60000000000 */
[----:B------:R-:W1:Y:S01]  /*3d30*/  LDS.128 R4, [R4+0x2b0] ;  /* 0x0002b00004047984 */ /* 0x000e620000000c00 */
[----:B------:R-:W-:Y:S02]  /*3d40*/  PRMT R0, RZ, 0x654, R0 ;  /* 0x00000654ff007816 */ /* 0x000fe40000000000 */
[C---:B------:R-:W-:Y:S01]  /*3d50*/  ISETP.NE.AND P1, PT, R11.reuse, 0x2, PT ;  /* 0x000000020b00780c */ /* 0x040fe20003f25270 */
[----:B------:R-:W-:Y:S01]  /*3d60*/  @!PT LDS RZ, [RZ] ;  /* 0x00000000fffff984 */ /* 0x000fe20000000800 */
[----:B------:R-:W-:Y:S01]  /*3d70*/  @!PT LDS RZ, [RZ] ;  /* 0x00000000fffff984 */ /* 0x000fe20000000800 */
[----:B------:R-:W-:Y:S01]  /*3d80*/  @!PT LDS RZ, [RZ] ;  /* 0x00000000fffff984 */ /* 0x000fe20000000800 */
[----:B------:R-:W-:Y:S01]  /*3d90*/  @!PT LDS RZ, [RZ] ;  /* 0x00000000fffff984 */ /* 0x000fe20000000800 */
[----:B------:R2:W-:Y:S06]  /*3da0*/  MEMBAR.ALL.CTA ;  /* 0x0000000000007992 */ /* 0x0005ec0000008000 */
[----:B--2---:R-:W2:Y:S01]  /*3db0*/  FENCE.VIEW.ASYNC.S ;  /* 0x00000000000073c6 */ /* 0x004ea20000000000 */
[----:B------:R-:W-:Y:S01]  /*3dc0*/  SEL R11, R11, RZ, P1 ;  /* 0x000000ff0b0b7207 */ /* 0x000fe20000800000 */
[----:B--2---:R2:W-:Y:S01]  /*3dd0*/  SYNCS.ARRIVE.TRANS64.RED.A1T0 RZ, [R0+URZ], RZ ;  /* 0x000000ff00ff79a7 */ /* 0x0045e200081004ff */
[----:B-1----:R-:W-:-:S02]  /*3de0*/  LOP3.LUT P3, RZ, R6, 0x1, RZ, 0xc0, !PT ;  /* 0x0000000106ff7812 */ /* 0x002fc4000786c0ff */
[----:B------:R-:W-:-:S04]  /*3df0*/  SEL R5, RZ, 0x1, P0 ;  /* 0x00000001ff057807 */ /* 0x000fc80000000000 */
[----:B------:R-:W-:Y:S02]  /*3e00*/  LOP3.LUT R8, R8, R5, RZ, 0x3c, !PT ;  /* 0x0000000508087212 */ /* 0x000fe400078e3cff */
[----:B--2---:R-:W-:-:S04]  /*3e10*/  SEL R0, RZ, 0x1, P1 ;  /* 0x00000001ff007807 */ /* 0x004fc80000800000 */
[----:B------:R-:W-:Y:S01]  /*3e20*/  LOP3.LUT R9, R9, R0, RZ, 0x3c, !PT ;  /* 0x0000000009097212 */ /* 0x000fe200078e3cff */
[----:B------:R-:W-:Y:S06]  /*3e30*/  @P3 BRA `(.L_x_78) ;  /* 0xfffffffc002c3947 */ /* 0x000fec000383ffff */
[----:B------:R-:W-:Y:S01]  /*3e40*/  ULEA UR5, UR6, UR37, 0x3 ;  /* 0x0000002506057291 */ /* 0x000fe2000f8e18ff */
[----:B------:R-:W-:-:S08]  /*3e50*/  SHF.L.U32 R3, R12, 0x1f, RZ ;  /* 0x0000001f0c037819 */ /* 0x000fd000000006ff */
[----:B------:R-:W1:Y:S02]  /*3e60*/  SYNCS.PHASECHK.TRANS64 P0, [UR5+0x230], R3 ;  /* 0x00023003ff0075a7 */ /* 0x000e640008001005 */
[----:B-1----:R-:W-:Y:S05]  /*3e70*/  @P0 BRA `(.L_x_79) ;  /* 0x0000000000080947 */ /* 0x002fea0003800000 */
[----:B------:R-:W1:Y:S02]  /*3e80*/  SYNCS.PHASECHK.TRANS64.TRYWAIT P0, [UR5+0x230], R3 ;  /* 0x00023003ff0075a7 */ /* 0x000e640008001105 */
[----:B-1----:R-:W-:Y:S05]  /*3e90*/  @!P0 BRA `(.L_x_80) ;  /* 0x0000005c00588947 */ /* 0x002fea0003800000 */
.L_x_79:
[----:B------:R-:W-:-:S04]  /*3ea0*/  UIADD3 UR4, UPT, UPT, UR6, 0x1, URZ ;  /* 0x0000000106047890 */ /* 0x000fc8000fffe0ff */
[----:B------:R-:W-:-:S04]  /*3eb0*/  UISETP.NE.AND UP0, UPT, UR4, 0x2, UPT ;  /* 0x000000020400788c */ /* 0x000fc8000bf05270 */
[----:B------:R-:W-:Y:S02]  /*3ec0*/  USEL UR7, URZ, 0x1, UP0 ;  /* 0x00000001ff077887 */ /* 0x000fe40008000000 */
[----:B------:R-:W-:-:S04]  /*3ed0*/  USEL UR4, UR4, URZ, UP0 ;  /* 0x000000ff04047287 */ /* 0x000fc80008000000 */
[----:B------:R-:W-:Y:S01]  /*3ee0*/  ULEA UR4, UR4, UR37, 0x3 ;  /* 0x0000002504047291 */ /* 0x000fe2000f8e18ff */
[----:B-1----:R-:W-:-:S04]  /*3ef0*/  LOP3.LUT R3, R12, UR7, RZ, 0x3c, !PT ;  /* 0x000000070c037c12 */ /* 0x002fc8000f8e3cff */
[----:B------:R-:W-:-:S04]  /*3f00*/  SHF.L.U32 R0, R3, 0x1f, RZ ;  /* 0x0000001f03007819 */ /* 0x000fc800000006ff */
[----:B------:R-:W1:Y:S02]  /*3f10*/  SYNCS.PHASECHK.TRANS64 P0, [UR4+0x230], R0 ;  /* 0x00023000ff0075a7 */ /* 0x000e640008001004 */
[----:B-1----:R-:W-:Y:S05]  /*3f20*/  @P0 EXIT ;  /* 0x000000000000094d */ /* 0x002fea0003800000 */
[----:B------:R-:W-:Y:S02]  /*3f30*/  SHF.L.U32 R3, R3, 0x1f, RZ ;  /* 0x0000001f03037819 */ /* 0x000fe400000006ff */
[----:B------:R-:W-:-:S07]  /*3f40*/  MOV R0, UR4 ;  /* 0x0000000400007c02 */ /* 0x000fce0008000f00 */
.L_x_81:
[----:B-1----:R1:W2:Y:S02]  /*3f50*/  SYNCS.PHASECHK.TRANS64.TRYWAIT P0, [R0+URZ+0x230], R3 ;  /* 0x00023003000075a7 */ /* 0x0022a400080011ff */
[----:B--2---:R-:W-:Y:S05]  /*3f60*/  @!P0 NANOSLEEP.SYNCS 0x989680 ;  /* 0x009896800000895d */ /* 0x004fea0003900000 */
[----:B------:R-:W2:Y:S02]  /*3f70*/  @!P0 SYNCS.PHASECHK.TRANS64 P0, [R0+URZ+0x230], R3 ;  /* 0x00023003000085a7 */ /* 0x000ea400080010ff */
[----:B--2---:R-:W-:Y:S05]  /*3f80*/  @P0 EXIT ;  /* 0x000000000000094d */ /* 0x004fea0003800000 */
[----:B------:R-:W-:Y:S05]  /*3f90*/  BRA `(.L_x_81) ;  /* 0xfffffffc00ec7947 */ /* 0x000fea000383ffff */
.L_x_74:
[----:B------:R-:W-:Y:S05]  /*3fa0*/  BRA.U UP4, `(.L_x_82) ;  /* 0x0000001104a07547 */ /* 0x000fea000b800000 */
[----:B------:R-:W-:Y:S01]  /*3fb0*/  UMOV UR4, 0x40 ;  /* 0x0000004000047882 */ /* 0x000fe20000000000 */
[----:B------:R-:W-:Y:S01]  /*3fc0*/  NOP ;  /* 0x0000000000007918 */ /* 0x000fe20000000000 */
[----:B------:R-:W-:Y:S01]  /*3fd0*/  ULEA UR4, UR37, UR4, 0x18 ;  /* 0x0000000425047291 */ /* 0x000fe2000f8ec0ff */
[----:B------:R-:W-:Y:S02]  /*3fe0*/  UMOV UR5, 0x400 ;  /* 0x0000040000057882 */ /* 0x000fe40000000000 */
[----:B------:R-:W-:-:S06]  /*3ff0*/  ULEA UR37, UR37, UR5, 0x18 ;  /* 0x0000000525257291 */ /* 0x000fcc000f8ec0ff */
[----:B------:R-:W1:Y:S02]  /*4000*/  LDS.U8 R2, [UR4+0x1c] ;  /* 0x00001c04ff027984 */ /* 0x000e640008000000 */
[----:B-1----:R-:W-:-:S13]  /*4010*/  ISETP.NE.AND P0, PT, R2, RZ, PT ;  /* 0x000000ff0200720c */ /* 0x002fda0003f05270 */
[----:B------:R-:W-:Y:S05]  /*4020*/  @P0 BRA `(.L_x_83) ;  /* 0x0000000400080947 */ /* 0x000fea0003800000 */
[----:B------:R-:W-:Y:S02]  /*4030*/  UISETP.NE.U32.AND UP0, UPT, UR9, 0x1, UPT ;  /* 0x000000010900788c */ /* 0x000fe4000bf05070 */
[----:B------:R-:W-:-:S07]  /*4040*/  UIADD3 UR6, UPT, UPT, UR4, 0x8, URZ ;  /* 0x0000000804067890 */ /* 0x000fce000fffe0ff */
[----:B------:R-:W-:Y:S05]  /*4050*/  BRA.U !UP0, `(.L_x_84) ;  /* 0x00000001089c7547 */ /* 0x000fea000b800000 */
[----:B------:R-:W-:Y:S01]  /*4060*/  ELECT P0, URZ, PT ;  /* 0x0000000000ff782f */ /* 0x000fe20003800000 */
[----:B------:R-:W-:-:S12]  /*4070*/  BSSY B0, `(.L_x_84) ;  /* 0x0000025000007945 */ /* 0x000fd80003800000 */
[----:B------:R-:W-:Y:S05]  /*4080*/  @!P0 BRA `(.L_x_85) ;  /* 0x00000000008c8947 */ /* 0x000fea0003800000 */
[----:B------:R-:W-:-:S05]  /*4090*/  UMOV UR5, 0x10 ;  /* 0x0000001000057882 */ /* 0x000fca0000000000 */
[----:B------:R-:W-:Y:S04]  /*40a0*/  DEPBAR.LE SB1, 0x36 ;  /* 0x00009d800000791a */ /* 0x000fe80000000000 */
[----:B------:R-:W1:Y:S02]  /*40b0*/  UTCATOMSWS.2CTA.FIND_AND_SET.ALIGN UP1, UR5, UR5 ;  /* 0x00000005000575e3 */ /* 0x000e640008220800 */
[----:B-1----:R-:W-:Y:S01]  /*40c0*/  MOV R11, UR5 ;  /* 0x00000005000b7c02 */ /* 0x002fe20008000f00 */
[----:B------:R-:W-:Y:S06]  /*40d0*/  BRA.U UP1, `(.L_x_86) ;  /* 0x0000000101187547 */ /* 0x000fec000b800000 */
.L_x_87:
[----:B------:R-:W-:Y:S05]  /*40e0*/  NANOSLEEP 0x64 ;  /* 0x000000640000795d */ /* 0x000fea0003800000 */
[----:B------:R-:W-:-:S05]  /*40f0*/  UMOV UR5, 0x10 ;  /* 0x0000001000057882 */ /* 0x000fca0000000000 */
[----:B------:R-:W-:Y:S04]  /*4100*/  DEPBAR.LE SB1, 0x36 ;  /* 0x00009d800000791a */ /* 0x000fe80000000000 */
[----:B------:R-:W1:Y:S02]  /*4110*/  UTCATOMSWS.2CTA.FIND_AND_SET.ALIGN UP1, UR5, UR5 ;  /* 0x00000005000575e3 */ /* 0x000e640008220800 */
[----:B-1----:R-:W-:Y:S01]  /*4120*/  MOV R11, UR5 ;  /* 0x00000005000b7c02 */ /* 0x002fe20008000f00 */
[----:B------:R-:W-:Y:S05]  /*4130*/  BRA.U !UP1, `(.L_x_87) ;  /* 0xfffffffd09e87547 */ /* 0x000fea000b83ffff */
.L_x_86:
[----:B------:R-:W1:Y:S01]  /*4140*/  LDS R5, [UR4+0x10] ;  /* 0x00001004ff057984 */ /* 0x000e620008000800 */
[----:B------:R-:W-:Y:S01]  /*4150*/  IMAD.U32 R3, RZ, RZ, UR37 ;  /* 0x00000025ff037e24 */ /* 0x000fe2000f8e00ff */
[----:B------:R-:W-:-:S03]  /*4160*/  MOV R2, UR8 ;  /* 0x0000000800027c02 */ /* 0x000fc60008000f00 */
[----:B------:R-:W-:Y:S01]  /*4170*/  VIADD R3, R3, 0x2d0 ;  /* 0x000002d003037836 */ /* 0x000fe20000000000 */
[----:B-1----:R-:W-:-:S04]  /*4180*/  SHF.L.U32 R5, R5, 0x1f, RZ ;  /* 0x0000001f05057819 */ /* 0x002fc800000006ff */
[----:B------:R-:W1:Y:S02]  /*4190*/  SYNCS.PHASECHK.TRANS64.TRYWAIT P0, [UR4+0x8], R5 ;  /* 0x00000805ff0075a7 */ /* 0x000e640008001104 */
[----:B-1----:R-:W-:Y:S05]  /*41a0*/  @P0 BRA `(.L_x_88) ;  /* 0x0000000000080947 */ /* 0x002fea0003800000 */
[----:B------:R-:W1:Y:S02]  /*41b0*/  SYNCS.PHASECHK.TRANS64.TRYWAIT P0, [UR4+0x8], R5 ;  /* 0x00000805ff0075a7 */ /* 0x000e640008001104 */
[----:B-1----:R-:W-:Y:S05]  /*41c0*/  @!P0 BRA `(.L_x_89) ;  /* 0x0000005800a48947 */ /* 0x002fea0003800000 */
.L_x_88:
[----:B-1----:R-:W-:Y:S01]  /*41d0*/  HFMA2 R4, -RZ, RZ, 0, 5.9604644775390625e-08 ;  /* 0x00000001ff047431 */ /* 0x002fe200000001ff */
[----:B------:R-:W-:Y:S01]  /*41e0*/  UPRMT UR5, UR8, 0x654, UR6 ;  /* 0x0000065408057896 */ /* 0x000fe20008000006 */
[----:B------:R-:W-:Y:S01]  /*41f0*/  IMAD.MOV.U32 R6, RZ, RZ, 0xffff ;  /* 0x0000ffffff067424 */ /* 0x000fe200078e00ff */
[----:B------:R-:W-:Y:S01]  /*4200*/  PRMT R2, R2, 0x654, R3 ;  /* 0x0000065402027816 */ /* 0x000fe20000000003 */
[----:B------:R-:W-:Y:S02]  /*4210*/  IMAD.MOV.U32 R5, RZ, RZ, 0x4 ;  /* 0x00000004ff057424 */ /* 0x000fe400078e00ff */
[----:B------:R-:W-:Y:S01]  /*4220*/  IMAD.SHL.U32 R9, R11, 0x20, RZ ;  /* 0x000000200b097824 */ /* 0x000fe200078e00ff */
[----:B------:R-:W-:Y:S02]  /*4230*/  MOV R3, UR5 ;  /* 0x0000000500037c02 */ /* 0x000fe40008000f00 */
[-C--:B------:R-:W-:Y:S01]  /*4240*/  SHF.L.U32 R7, R6, R11.reuse, RZ ;  /* 0x0000000b06077219 */ /* 0x080fe200000006ff */
[----:B------:R1:W-:Y:S01]  /*4250*/  SYNCS.ARRIVE.TRANS64.RED RZ, [UR5], R5 ;  /* 0x00000005ffff79a7 */ /* 0x0003e20008000405 */
[----:B------:R-:W-:Y:S01]  /*4260*/  SHF.L.U32 R6, R4, R11, RZ ;  /* 0x0000000b04067219 */ /* 0x000fe200000006ff */
[----:B------:R1:W-:Y:S04]  /*4270*/  STS [UR37+0x2d0], R9 ;  /* 0x0002d009ff007988 */ /* 0x0003e80008000825 */
[----:B------:R1:W-:Y:S04]  /*4280*/  STAS [R2.64], R11 ;  /* 0x0000000b02007dbd */ /* 0x0003e8000c0008ff */
[----:B------:R1:W-:Y:S04]  /*4290*/  ATOMS.OR RZ, [UR4+0x14], R7 ;  /* 0x00001407ffff798c */ /* 0x0003e8000b000004 */
[----:B------:R1:W-:Y:S04]  /*42a0*/  ATOMS.OR RZ, [UR4+0x18], R6 ;  /* 0x00001806ffff798c */ /* 0x0003e8000b000004 */
[----:B------:R1:W-:Y:S02]  /*42b0*/  ATOMS.XOR RZ, [UR4+0x10], R4 ;  /* 0x00001004ffff798c */ /* 0x0003e4000b800004 */
.L_x_85:
[----:B------:R-:W-:Y:S05]  /*42c0*/  BSYNC B0 ;  /* 0x0000000000007941 */ /* 0x000fea0003800000 */
.L_x_84:
[----:B------:R-:W-:Y:S05]  /*42d0*/  BRA.U UP0, `(.L_x_90) ;  /* 0x00000001006c7547 */ /* 0x000fea000b800000 */
[----:B------:R-:W-:-:S03]  /*42e0*/  UMOV UR5, 0xffffffff ;  /* 0xffffffff00057882 */ /* 0x000fc60000000000 */
[----:B------:R-:W-:Y:S05]  /*42f0*/  BRA.DIV UR5, `(.L_x_91) ;  /* 0x0000005a05707947 */ /* 0x000fea000b800000 */
[----:B------:R-:W-:-:S13]  /*4300*/  ELECT P6, URZ, PT ;  /* 0x0000000000ff782f */ /* 0x000fda00038c0000 */
.L_x_236:
[----:B------:R-:W-:Y:S05]  /*4310*/  @!P6 BRA `(.L_x_90) ;  /* 0x00000000005ce947 */ /* 0x000fea0003800000 */
[----:B-1----:R-:W1:Y:S02]  /*4320*/  LDS R3, [UR4+0x10] ;  /* 0x00001004ff037984 */ /* 0x002e640008000800 */
[----:B-1----:R-:W-:-:S04]  /*4330*/  SHF.L.U32 R3, R3, 0x1f, RZ ;  /* 0x0000001f03037819 */ /* 0x002fc800000006ff */
[----:B------:R-:W1:Y:S02]  /*4340*/  SYNCS.PHASECHK.TRANS64.TRYWAIT P0, [UR4+0x8], R3 ;  /* 0x00000803ff0075a7 */ /* 0x000e640008001104 */
[----:B-1----:R-:W-:Y:S05]  /*4350*/  @P0 BRA `(.L_x_92) ;  /* 0x0000000000080947 */ /* 0x002fea0003800000 */
[----:B------:R-:W1:Y:S02]  /*4360*/  SYNCS.PHASECHK.TRANS64.TRYWAIT P0, [UR4+0x8], R3 ;  /* 0x00000803ff0075a7 */ /* 0x000e640008001104 */
[----:B-1----:R-:W-:Y:S05]  /*4370*/  @!P0 BRA `(.L_x_93) ;  /* 0x0000005800708947 */ /* 0x002fea0003800000 */
.L_x_92:
[----:B------:R-:W2:Y:S01]  /*4380*/  LDS R5, [UR37+0x2d0] ;  /* 0x0002d025ff057984 */ /* 0x000ea20008000800 */
[----:B-1----:R-:W-:Y:S02]  /*4390*/  HFMA2 R2, -RZ, RZ, 0, 5.9604644775390625e-08 ;  /* 0x00000001ff027431 */ /* 0x002fe400000001ff */
[----:B------:R-:W-:Y:S01]  /*43a0*/  IMAD.MOV.U32 R3, RZ, RZ, 0xffff ;  /* 0x0000ffffff037424 */ /* 0x000fe200078e00ff */
[----:B------:R-:W-:Y:S01]  /*43b0*/  UPRMT UR5, UR8, 0x654, UR6 ;  /* 0x0000065408057896 */ /* 0x000fe20008000006 */
[----:B--2---:R-:W-:-:S03]  /*43c0*/  IMAD.SHL.U32 R4, R5, 0x20, RZ ;  /* 0x0000002005047824 */ /* 0x004fc600078e00ff */
[-C--:B------:R-:W-:Y:S02]  /*43d0*/  SHF.L.U32 R3, R3, R5.reuse, RZ ;  /* 0x0000000503037219 */ /* 0x080fe400000006ff */
[----:B------:R-:W-:Y:S01]  /*43e0*/  SHF.L.U32 R5, R2, R5, RZ ;  /* 0x0000000502057219 */ /* 0x000fe200000006ff */
[----:B------:R2:W-:Y:S04]  /*43f0*/  STS [UR37+0x2d0], R4 ;  /* 0x0002d004ff007988 */ /* 0x0005e80008000825 */
[----:B------:R2:W-:Y:S04]  /*4400*/  ATOMS.OR RZ, [UR4+0x14], R3 ;  /* 0x00001403ffff798c */ /* 0x0005e8000b000004 */
[----:B------:R2:W-:Y:S01]  /*4410*/  ATOMS.OR RZ, [UR4+0x18], R5 ;  /* 0x00001805ffff798c */ /* 0x0005e2000b000004 */
[----:B------:R-:W-:Y:S03]  /*4420*/  SYNCS.ARRIVE.TRANS64.RED.A1T0 RZ, [UR5], RZ ;  /* 0x000000ffffff79a7 */ /* 0x000fe60008100405 */
[----:B------:R2:W-:Y:S01]  /*4430*/  ATOMS.XOR RZ, [UR4+0x10], R2 ;  /* 0x00001002ffff798c */ /* 0x0005e2000b800004 */
[----:B------:R-:W-:Y:S05]  /*4440*/  BRA `(.L_x_90) ;  /* 0x0000000000107947 */ /* 0x000fea0003800000 */
.L_x_83:
[----:B------:R-:W-:-:S05]  /*4450*/  MOV R2, 0xffffffff ;  /* 0xffffffff00027802 */ /* 0x000fca0000000f00 */
[----:B------:R1:W-:Y:S02]  /*4460*/  STS [UR37+0x2d0], R2 ;  /* 0x0002d002ff007988 */ /* 0x0003e40008000825 */
[----:B-1----:R-:W-:Y:S02]  /*4470*/  MOV R2, 0x4490 ;  /* 0x0000449000027802 */ /* 0x002fe40000000f00 */
[----:B-----5:R-:W-:Y:S05]  /*4480*/  CALL.REL.NOINC `($__internal_1_$__cuda_sm10x_tcgen05_guardrail_trap_phase_invalid_during_alloc) ;  /* 0x0000006000007944 */ /* 0x020fea0003c00000 */
.L_x_90:
[----:B------:R-:W-:Y:S05]  /*4490*/  WARPSYNC.ALL ;  /* 0x0000000000007948 */ /* 0x000fea0003800000 */
[----:B------:R-:W3:Y:S01]  /*44a0*/  S2UR UR11, SR_CgaCtaId ;  /* 0x00000000000b79c3 */ /* 0x000ee20000008800 */
[----:B------:R-:W-:Y:S01]  /*44b0*/  UMOV UR4, 0x400 ;  /* 0x0000040000047882 */ /* 0x000fe20000000000 */
[----:B------:R-:W-:-:S06]  /*44c0*/  NOP ;  /* 0x0000000000007918 */ /* 0x000fcc0000000000 */
[----:B------:R-:W-:Y:S06]  /*44d0*/  BAR.ARV 0x6, 0xa0 ;  /* 0x0182800000007b1d */ /* 0x000fec0000002000 */
[----:B------:R-:W4:Y:S01]  /*44e0*/  LDCU UR5, c[0x0][0x38c] ;  /* 0x00007180ff0577ac */ /* 0x000f220008000800 */
[----:B------:R-:W-:Y:S01]  /*44f0*/  LOP3.LUT R0, R0, 0xffff, RZ, 0xc0, !PT ;  /* 0x0000ffff00007812 */ /* 0x000fe200078ec0ff */
[----:B-1----:R-:W-:Y:S01]  /*4500*/  IMAD.MOV.U32 R9, RZ, RZ, 0x1 ;  /* 0x00000001ff097424 */ /* 0x002fe200078e00ff */
[----:B------:R-:W-:Y:S01]  /*4510*/  LOP3.LUT R8, R8, 0xffff, RZ, 0xc0, !PT ;  /* 0x0000ffff08087812 */ /* 0x000fe200078ec0ff */
[----:B------:R-:W-:Y:S01]  /*4520*/  UMOV UR17, URZ ;  /* 0x000000ff00117c82 */ /* 0x000fe20008000000 */
[----:B------:R-:W-:Y:S01]  /*4530*/  R2UR UR12, R0 ;  /* 0x00000000000c72ca */ /* 0x000fe200000e0000 */
[----:B------:R-:W-:Y:S01]  /*4540*/  UMOV UR16, URZ ;  /* 0x000000ff00107c82 */ /* 0x000fe20008000000 */
[----:B------:R-:W-:Y:S01]  /*4550*/  R2UR UR13, R8 ;  /* 0x00000000080d72ca */ /* 0x000fe200000e0000 */
[----:B------:R-:W-:Y:S01]  /*4560*/  IMAD.MOV.U32 R8, RZ, RZ, RZ ;  /* 0x000000ffff087224 */ /* 0x000fe200078e00ff */
[----:B------:R-:W-:Y:S01]  /*4570*/  UMOV UR15, URZ ;  /* 0x000000ff000f7c82 */ /* 0x000fe20008000000 */
[----:B---3--:R-:W-:-:S02]  /*4580*/  ULEA UR11, UR11, UR4, 0x18 ;  /* 0x000000040b0b7291 */ /* 0x008fc4000f8ec0ff */
[----:B------:R-:W-:Y:S02]  /*4590*/  UISETP.NE.AND UP2, UPT, UR9, URZ, UPT ;  /* 0x000000ff0900728c */ /* 0x000fe4000bf45270 */
[----:B------:R-:W-:Y:S02]  /*45a0*/  UIADD3 UR14, UPT, UPT, UR11, 0x3400, URZ ;  /* 0x000034000b0e7890 */ /* 0x000fe4000fffe0ff */
[----:B------:R-:W-:Y:S02]  /*45b0*/  UIADD3 UR4, UPT, UPT, UR11, 0x21400, URZ ;  /* 0x000214000b047890 */ /* 0x000fe4000fffe0ff */
[----:B----4-:R-:W-:Y:S01]  /*45c0*/  UIADD3 UR5, UPT, UPT, UR5, 0x1f, URZ ;  /* 0x0000001f05057890 */ /* 0x010fe2000fffe0ff */
[----:B--2---:R-:W1:Y:S01]  /*45d0*/  LDS R2, [UR11+0x2d0] ;  /* 0x0002d00bff027984 */ /* 0x004e620008000800 */
[----:B------:R-:W-:Y:S02]  /*45e0*/  USHF.R.U32.HI UR14, URZ, 0x4, UR14 ;  /* 0x00000004ff0e7899 */ /* 0x000fe4000801160e */
[----:B------:R-:W-:-:S02]  /*45f0*/  USHF.R.S32.HI UR10, URZ, 0x1f, UR5 ;  /* 0x0000001fff0a7899 */ /* 0x000fc40008011405 */
[----:B------:R-:W-:Y:S02]  /*4600*/  USHF.R.U32.HI UR4, URZ, 0x4, UR4 ;  /* 0x00000004ff047899 */ /* 0x000fe40008011604 */
[----:B------:R-:W-:Y:S02]  /*4610*/  ULEA.HI UR10, UR10, UR5, URZ, 0x5 ;  /* 0x000000050a0a7291 */ /* 0x000fe4000f8f28ff */
[----:B------:R-:W-:Y:S02]  /*4620*/  ULOP3.LUT UR14, UR14, 0x3fff, URZ, 0xc0, !UPT ;  /* 0x00003fff0e0e7892 */ /* 0x000fe4000f8ec0ff */
[----:B------:R-:W-:Y:S02]  /*4630*/  USHF.R.S32.HI UR10, URZ, 0x5, UR10 ;  /* 0x00000005ff0a7899 */ /* 0x000fe4000801140a */
[----:B------:R-:W-:Y:S02]  /*4640*/  ULOP3.LUT UR4, UR4, 0x3fff, URZ, 0xc0, !UPT ;  /* 0x00003fff04047892 */ /* 0x000fe4000f8ec0ff */
[----:B------:R-:W-:-:S02]  /*4650*/  UISETP.LT.AND UP0, UPT, UR10, 0x1, UPT ;  /* 0x000000010a00788c */ /* 0x000fc4000bf01270 */
[----:B------:R-:W-:Y:S02]  /*4660*/  ULOP3.LUT UR14, UR14, 0x10000, URZ, 0xfc, !UPT ;  /* 0x000100000e0e7892 */ /* 0x000fe4000f8efcff */
[----:B------:R-:W-:Y:S02]  /*4670*/  ULOP3.LUT UR4, UR4, 0x10000, URZ, 0xfc, !UPT ;  /* 0x0001000004047892 */ /* 0x000fe4000f8efcff */
[----:B------:R-:W-:Y:S01]  /*4680*/  USEL UR23, UR10, 0x1, !UP0 ;  /* 0x000000010a177887 */ /* 0x000fe2000c000000 */
[----:B------:R-:W-:Y:S01]  /*4690*/  UMOV UR28, 0x0 ;  /* 0x00000000001c7882 */ /* 0x000fe20000000000 */
[----:B------:R-:W-:Y:S01]  /*46a0*/  UMOV UR29, 0x8180010 ;  /* 0x08180010001d7882 */ /* 0x000fe20000000000 */
[----:B------:R-:W-:Y:S01]  /*46b0*/  UMOV UR24, 0x0 ;  /* 0x0000000000187882 */ /* 0x000fe20000000000 */
[----:B------:R-:W-:Y:S01]  /*46c0*/  UMOV UR25, 0x8180010 ;  /* 0x0818001000197882 */ /* 0x000fe20000000000 */
[----:B-1----:R-:W-:Y:S02]  /*46d0*/  R2UR UR18, R2 ;  /* 0x00000000021272ca */ /* 0x002fe400000e0000 */
[----:B------:R-:W-:-:S13]  /*46e0*/  CS2R R2, SRZ ;  /* 0x0000000000027805 */ /* 0x000fda000001ff00 */
.L_x_101:
[C---:B------:R-:W-:Y:S02]  /*46f0*/  LEA R0, R8.reuse, UR11, 0x3 ;  /* 0x0000000b08007c11 */ /* 0x040fe4000f8e18ff */
[----:B------:R-:W-:Y:S02]  /*4700*/  SHF.L.U32 R5, R3, 0x1f, RZ ;  /* 0x0000001f03057819 */ /* 0x000fe400000006ff */
[----:B------:R-:W-:Y:S02]  /*4710*/  LEA R4, R8, UR11, 0x4 ;  /* 0x0000000b08047c11 */ /* 0x000fe4000f8e20ff */
[----:B------:R-:W1:Y:S02]  /*4720*/  SYNCS.PHASECHK.TRANS64.TRYWAIT P0, [R0+URZ+0x220], R5 ;  /* 0x00022005000075a7 */ /* 0x000e6400080011ff */
[----:B-1-34-:R-:W-:Y:S05]  /*4730*/  @!P0 BRA `(.L_x_94) ;  /* 0x0000005400988947 */ /* 0x01afea0003800000 */
.L_x_237:
[----:B-1----:R-:W1:Y:S01]  /*4740*/  LDS.128 R4, [R4+0x2b0] ;  /* 0x0002b00004047984 */ /* 0x002e620000000c00 */
[----:B------:R-:W-:Y:S02]  /*4750*/  VIADD R0, R0, 0x230 ;  /* 0x0000023000007836 */ /* 0x000fe40000000000 */
[----:B------:R-:W-:Y:S01]  /*4760*/  VIADD R8, R8, 0x1 ;  /* 0x0000000108087836 */ /* 0x000fe20000000000 */
[----:B------:R-:W-:Y:S01]  /*4770*/  @!PT LDS RZ, [RZ] ;  /* 0x00000000fffff984 */ /* 0x000fe20000000800 */
[----:B------:R-:W-:Y:S01]  /*4780*/  @!PT LDS RZ, [RZ] ;  /* 0x00000000fffff984 */ /* 0x000fe20000000800 */
[----:B------:R-:W-:Y:S01]  /*4790*/  @!PT LDS RZ, [RZ] ;  /* 0x00000000fffff984 */ /* 0x000fe20000000800 */
[----:B------:R-:W-:Y:S01]  /*47a0*/  @!PT LDS RZ, [RZ] ;  /* 0x00000000fffff984 */ /* 0x000fe20000000800 */
[----:B------:R2:W-:Y:S06]  /*47b0*/  MEMBAR.ALL.CTA ;  /* 0x0000000000007992 */ /* 0x0005ec0000008000 */
[----:B--2---:R-:W2:Y:S01]  /*47c0*/  FENCE.VIEW.ASYNC.S ;  /* 0x00000000000073c6 */ /* 0x004ea20000000000 */
[----:B------:R-:W-:-:S04]  /*47d0*/  PRMT R0, RZ, 0x654, R0 ;  /* 0x00000654ff007816 */ /* 0x000fc80000000000 */
[----:B--2---:R2:W-:Y:S01]  /*47e0*/  SYNCS.ARRIVE.TRANS64.RED.A1T0 RZ, [R0+URZ], RZ ;  /* 0x000000ff00ff79a7 */ /* 0x0045e200081004ff */
[----:B-1----:R-:W-:Y:S01]  /*47f0*/  LOP3.LUT P1, RZ, R6, 0x1, RZ, 0xc0, !PT ;  /* 0x0000000106ff7812 */ /* 0x002fe2000782c0ff */
[----:B--2---:R-:W-:-:S12]  /*4800*/  BRA.U UP2, `(.L_x_95) ;  /* 0x0000000102e07547 */ /* 0x004fd8000b800000 */
[----:B------:R-:W1:Y:S01]  /*4810*/  LDCU UR5, c[0x0][0x38c] ;  /* 0x00007180ff0577ac */ /* 0x000e620008000800 */
[----:B------:R-:W-:Y:S02]  /*4820*/  PLOP3.LUT P2, PT, PT, PT, PT, 0x80, 0x8 ;  /* 0x000000000008781c */ /* 0x000fe40003f4f070 */
[----:B------:R-:W-:Y:S01]  /*4830*/  SHF.L.U32 R5, R9, 0x1f, RZ ;  /* 0x0000001f09057819 */ /* 0x000fe200000006ff */
[----:B------:R-:W-:Y:S02]  /*4840*/  ULEA UR19, UR17, UR11, 0x3 ;  /* 0x0000000b11137291 */ /* 0x000fe4000f8e18ff */
[----:B------:R-:W-:Y:S02]  /*4850*/  UIMAD UR20, UR17, 0x30, UR18 ;  /* 0x00000030111478a4 */ /* 0x000fe4000f8e0212 */
[----:B-1----:R-:W-:-:S06]  /*4860*/  UISETP.GE.AND UP0, UPT, UR5, 0x1, UPT ;  /* 0x000000010500788c */ /* 0x002fcc000bf06270 */
[----:B------:R-:W-:-:S05]  /*4870*/  PLOP3.LUT P0, PT, PT, PT, UP0, 0x80, 0x8 ;  /* 0x000000000008781c */ /* 0x000fca0003f0f008 */
[----:B------:R-:W-:-:S08]  /*4880*/  @UP0 ULEA UR5, UR16, UR11, 0x3 ;  /* 0x0000000b10050291 */ /* 0x000fd0000f8e18ff */
[----:B------:R-:W-:-:S04]  /*4890*/  @P0 SHF.L.U32 R0, R2, 0x1f, RZ ;  /* 0x0000001f02000819 */ /* 0x000fc800000006ff */
[----:B------:R1:W2:Y:S01]  /*48a0*/  @P0 SYNCS.PHASECHK.TRANS64.TRYWAIT P2, [UR5], R0 ;  /* 0x00000000ff0005a7 */ /* 0x0002a20008041105 */
[----:B------:R-:W3:Y:S02]  /*48b0*/  SYNCS.PHASECHK.TRANS64.TRYWAIT P0, [UR19+0x260], R5 ;  /* 0x00026005ff0075a7 */ /* 0x000ee40008001113 */
[----:B-123--:R-:W-:Y:S05]  /*48c0*/  @!P0 BRA `(.L_x_96) ;  /* 0x0000005400488947 */ /* 0x00efea0003800000 */
.L_x_239:
[----:B------:R-:W-:Y:S01]  /*48d0*/  UMOV UR22, UR15 ;  /* 0x0000000f00167c82 */ /* 0x000fe20008000000 */
[----:B------:R-:W-:Y:S05]  /*48e0*/  BRA.U !UP0, `(.L_x_97) ;  /* 0x0000000108987547 */ /* 0x000fea000b800000 */
[----:B------:R-:W-:Y:S02]  /*48f0*/  UIADD3 UR22, UPT, UPT, UR23, UR15, URZ ;  /* 0x0000000f17167290 */ /* 0x000fe4000fffe0ff */
[----:B------:R-:W-:Y:S01]  /*4900*/  UPLOP3.LUT UP3, UPT, UPT, UPT, UPT, 0x40, 0x4 ;  /* 0x000000000004789c */ /* 0x000fe20003f6e870 */
[----:B------:R-:W-:Y:S01]  /*4910*/  UMOV UR21, UR10 ;  /* 0x0000000a00157c82 */ /* 0x000fe20008000000 */
[----:B------:R-:W-:-:S09]  /*4920*/  UMOV UR5, UR16 ;  /* 0x0000001000057c82 */ /* 0x000fd20008000000 */
.L_x_100:
[----:B--2---:R-:W-:Y:S01]  /*4930*/  ULEA UR7, UR5, UR11, 0x3 ;  /* 0x0000000b05077291 */ /* 0x004fe2000f8e18ff */
[----:B---3--:R-:W-:Y:S11]  /*4940*/  @P2 BRA `(.L_x_98) ;  /* 0x00000000000c2947 */ /* 0x008ff60003800000 */
[----:B-1----:R-:W-:Y:S04]  /*4950*/  SHF.L.U32 R5, R2, 0x1f, RZ ;  /* 0x0000001f02057819 */ /* 0x002fe800000006ff */
[----:B------:R-:W1:Y:S02]  /*4960*/  SYNCS.PHASECHK.TRANS64.TRYWAIT P0, [UR7], R5 ;  /* 0x00000005ff0075a7 */ /* 0x000e640008001107 */
[----:B-1----:R-:W-:Y:S05]  /*4970*/  @!P0 BRA `(.L_x_99) ;  /* 0x0000005400348947 */ /* 0x002fea0003800000 */
.L_x_98:
[----:B------:R-:W-:Y:S01]  /*4980*/  UISETP.NE.AND UP0, UPT, UR21, 0x1, UPT ;  /* 0x000000011500788c */ /* 0x000fe2000bf05270 */
[----:B------:R-:W-:Y:S01]  /*4990*/  PLOP3.LUT P2, PT, PT, PT, PT, 0x80, 0x8 ;  /* 0x000000000008781c */ /* 0x000fe20003f4f070 */
[----:B------:R-:W-:Y:S02]  /*49a0*/  UIADD3 UR16, UPT, UPT, UR5, 0x1, URZ ;  /* 0x0000000105107890 */ /* 0x000fe4000fffe0ff */
[----:B------:R-:W-:Y:S02]  /*49b0*/  UIMAD UR6, UR5, 0xc0, UR4 ;  /* 0x000000c0050678a4 */ /* 0x000fe4000f8e0204 */
[----:B------:R-:W-:Y:S01]  /*49c0*/  UISETP.NE.AND UP1, UPT, UR16, 0x1e, UPT ;  /* 0x0000001e1000788c */ /* 0x000fe2000bf25270 */
[----:B------:R-:W-:Y:S01]  /*49d0*/  PLOP3.LUT P0, PT, PT, PT, UP0, 0x80, 0x8 ;  /* 0x000000000008781c */ /* 0x000fe20003f0f008 */
[----:B------:R-:W-:Y:S02]  /*49e0*/  ULEA UR30, UR5, UR14, 0x8 ;  /* 0x0000000e051e7291 */ /* 0x000fe4000f8e40ff */
[----:B------:R-:W-:Y:S02]  /*49f0*/  USEL UR27, URZ, 0x1, UP1 ;  /* 0x00000001ff1b7887 */ /* 0x000fe40008800000 */
[----:B------:R-:W-:Y:S02]  /*4a00*/  USEL UR16, UR16, URZ, UP1 ;  /* 0x000000ff10107287 */ /* 0x000fe40008800000 */
[----:B------:R-:W-:Y:S02]  /*4a10*/  UIADD3 UR34, UPT, UPT, UR6, 0x2, URZ ;  /* 0x0000000206227890 */ /* 0x000fe4000fffe0ff */
[----:B------:R-:W-:Y:S01]  /*4a20*/  @UP0 ULEA UR26, UR16, UR11, 0x3 ;  /* 0x0000000b101a0291 */ /* 0x000fe2000f8e18ff */
[----:B------:R-:W-:Y:S01]  /*4a30*/  LOP3.LUT R2, R2, UR27, RZ, 0x3c, !PT ;  /* 0x0000001b02027c12 */ /* 0x000fe2000f8e3cff */
[----:B------:R-:W-:Y:S01]  /*4a40*/  UIADD3 UR32, UPT, UPT, UR30, 0x2, URZ ;  /* 0x000000021e207890 */ /* 0x000fe2000fffe0ff */
[----:B------:R-:W-:Y:S02]  /*4a50*/  UMOV UR31, 0x80004020 ;  /* 0x80004020001f7882 */ /* 0x000fe40000000000 */
[----:B-1----:R-:W-:Y:S01]  /*4a60*/  @P0 SHF.L.U32 R0, R2, 0x1f, RZ ;  /* 0x0000001f02000819 */ /* 0x002fe200000006ff */
[----:B------:R-:W-:Y:S01]  /*4a70*/  UMOV UR35, 0x80004020 ;  /* 0x8000402000237882 */ /* 0x000fe20000000000 */
[----:B------:R-:W-:Y:S01]  /*4a80*/  UMOV UR33, 0x80004020 ;  /* 0x8000402000217882 */ /* 0x000fe20000000000 */
[----:B------:R-:W-:Y:S01]  /*4a90*/  UIADD3 UR15, UPT, UPT, UR15, 0x1, URZ ;  /* 0x000000010f0f7890 */ /* 0x000fe2000fffe0ff */
[----:B------:R2:W3:Y:S01]  /*4aa0*/  @P0 SYNCS.PHASECHK.TRANS64.TRYWAIT P2, [UR26], R0 ;  /* 0x00000000ff0005a7 */ /* 0x0004e2000804111a */
[----:B------:R-:W-:Y:S02]  /*4ab0*/  UIADD3 UR26, UPT, UPT, UR7, 0xf0, URZ ;  /* 0x000000f0071a7890 */ /* 0x000fe4000fffe0ff */
[----:B------:R-:W-:Y:S02]  /*4ac0*/  UISETP.NE.AND UP0, UPT, UR15, UR22, UPT ;  /* 0x000000160f00728c */ /* 0x000fe4000bf05270 */
[----:B------:R-:W-:Y:S01]  /*4ad0*/  UIADD3 UR21, UPT, UPT, UR21, -0x1, URZ ;  /* 0xffffffff15157890 */ /* 0x000fe2000fffe0ff */
[----:B------:R-:W-:Y:S01]  /*4ae0*/  UMOV UR7, 0x80004020 ;  /* 0x8000402000077882 */ /* 0x000fe20000000000 */
[----:B------:R-:W-:Y:S01]  /*4af0*/  UMOV UR5, UR16 ;  /* 0x0000001000057c82 */ /* 0x000fe20008000000 */
[----:B------:R2:W-:Y:S01]  /*4b00*/  UTCHMMA.2CTA gdesc[UR30], gdesc[UR6], tmem[UR20], tmem[UR28], idesc[UR29], UP3 ;  /* 0x00ff1c061e0075ea */ /* 0x0005e20009a00014 */
[----:B------:R-:W-:Y:S01]  /*4b10*/  UPLOP3.LUT UP3, UPT, UPT, UPT, UPT, 0x80, 0x8 ;  /* 0x000000000008789c */ /* 0x000fe20003f6f070 */
[----:B------:R2:W-:Y:S01]  /*4b20*/  UTCHMMA.2CTA gdesc[UR32], gdesc[UR34], tmem[UR20], tmem[UR24], idesc[UR25], UPT ;  /* 0x00ff1822200075ea */ /* 0x0005e2000ba00014 */
[----:B------:R2:W-:Y:S01]  /*4b30*/  UTCBAR.2CTA.MULTICAST [UR26], URZ, UR13 ;  /* 0x000000ff1a0073e9 */ /* 0x0005e2000820080d */
[----:B------:R-:W-:Y:S08]  /*4b40*/  BRA.U UP0, `(.L_x_100) ;  /* 0xfffffffd00787547 */ /* 0x000ff0000b83ffff */
.L_x_97:
[----:B------:R-:W-:Y:S01]  /*4b50*/  UIADD3 UR19, UPT, UPT, UR19, 0x240, URZ ;  /* 0x0000024013137890 */ /* 0x000fe2000fffe0ff */
[----:B------:R-:W-:-:S08]  /*4b60*/  UMOV UR15, UR22 ;  /* 0x00000016000f7c82 */ /* 0x000fd00008000000 */
[----:B------:R4:W-:Y:S01]  /*4b70*/  UTCBAR.2CTA.MULTICAST [UR19], URZ, UR12 ;  /* 0x000000ff130073e9 */ /* 0x0009e2000820080c */
[----:B------:R-:W-:Y:S02]  /*4b80*/  NOP ;  /* 0x0000000000007918 */ /* 0x000fe40000000000 */
.L_x_95:
[----:B------:R-:W-:Y:S01]  /*4b90*/  UIADD3 UR17, UPT, UPT, UR17, 0x1, URZ ;  /* 0x0000000111117890 */ /* 0x000fe2000fffe0ff */
[----:B------:R-:W-:-:S03]  /*4ba0*/  ISETP.NE.AND P0, PT, R8, 0x2, PT ;  /* 0x000000020800780c */ /* 0x000fc60003f05270 */
[----:B------:R-:W-:Y:S01]  /*4bb0*/  UISETP.NE.AND UP0, UPT, UR17, 0x4, UPT ;  /* 0x000000041100788c */ /* 0x000fe2000bf05270 */
[----:B-12---:R-:W-:Y:S02]  /*4bc0*/  SEL R0, RZ, 0x1, P0 ;  /* 0x00000001ff007807 */ /* 0x006fe40000000000 */
[----:B------:R-:W-:Y:S01]  /*4bd0*/  SEL R8, R8, RZ, P0 ;  /* 0x000000ff08087207 */ /* 0x000fe20000000000 */
[----:B------:R-:W-:Y:S01]  /*4be0*/  USEL UR5, URZ, 0x1, UP0 ;  /* 0x00000001ff057887 */ /* 0x000fe20008000000 */
[----:B------:R-:W-:Y:S01]  /*4bf0*/  LOP3.LUT R3, R3, R0, RZ, 0x3c, !PT ;  /* 0x0000000003037212 */ /* 0x000fe200078e3cff */
[----:B------:R-:W-:-:S04]  /*4c00*/  USEL UR17, UR17, URZ, UP0 ;  /* 0x000000ff11117287 */ /* 0x000fc80008000000 */
[----:B------:R-:W-:Y:S01]  /*4c10*/  LOP3.LUT R9, R9, UR5, RZ, 0x3c, !PT ;  /* 0x0000000509097c12 */ /* 0x000fe2000f8e3cff */
[----:B------:R-:W-:Y:S07]  /*4c20*/  @P1 BRA `(.L_x_101) ;  /* 0xfffffff800b01947 */ /* 0x000fee000383ffff */
[----:B------:R-:W1:Y:S01]  /*4c30*/  S2UR UR4, SR_CgaCtaId ;  /* 0x00000000000479c3 */ /* 0x000e620000008800 */
[----:B------:R-:W-:Y:S01]  /*4c40*/  ELECT P0, URZ, PT ;  /* 0x0000000000ff782f */ /* 0x000fe20003800000 */
[----:B------:R-:W-:Y:S01]  /*4c50*/  HFMA2 R0, -RZ, RZ, 0, 5.9604644775390625e-08 ;  /* 0x00000001ff007431 */ /* 0x000fe200000001ff */
[----:B------:R-:W-:-:S05]  /*4c60*/  UMOV UR5, 0x40 ;  /* 0x0000004000057882 */ /* 0x000fca0000000000 */
[----:B------:R-:W-:Y:S01]  /*4c70*/  UVIRTCOUNT.DEALLOC.SMPOOL 0x80 ;  /* 0x000000800000784c */ /* 0x000fe20000000000 */
[----:B------:R-:W-:Y:S02]  /*4c80*/  UISETP.NE.AND UP0, UPT, UR9, URZ, UPT ;  /* 0x000000ff0900728c */ /* 0x000fe4000bf05270 */
[----:B-1----:R-:W-:-:S09]  /*4c90*/  ULEA UR4, UR4, UR5, 0x18 ;  /* 0x0000000504047291 */ /* 0x002fd2000f8ec0ff */
[----:B------:R1:W-:Y:S01]  /*4ca0*/  @P0 STS.U8 [UR4+0x1c], R0 ;  /* 0x00001c00ff000988 */ /* 0x0003e20008000004 */
[----:B------:R-:W-:Y:S05]  /*4cb0*/  BRA.U UP0, `(.L_x_102) ;  /* 0x0000000100a07547 */ /* 0x000fea000b800000 */
[----:B------:R-:W-:Y:S01]  /*4cc0*/  UIADD3 UR5, UPT, UPT, UR11, 0x260, URZ ;  /* 0x000002600b057890 */ /* 0x000fe2000fffe0ff */
[----:B------:R-:W-:-:S03]  /*4cd0*/  SHF.L.U32 R3, R9, 0x1f, RZ ;  /* 0x0000001f09037819 */ /* 0x000fc600000006ff */
[----:B------:R-:W-:-:S09]  /*4ce0*/  ULEA UR6, UR17, UR5, 0x3 ;  /* 0x0000000511067291 */ /* 0x000fd2000f8e18ff */
[----:B------:R-:W2:Y:S02]  /*4cf0*/  SYNCS.PHASECHK.TRANS64.TRYWAIT P0, [UR6], R3 ;  /* 0x00000003ff0075a7 */ /* 0x000ea40008001106 */
[----:B--2---:R-:W-:Y:S05]  /*4d00*/  @!P0 BRA `(.L_x_103) ;  /* 0x0000005000688947 */ /* 0x004fea0003800000 */
.L_x_242:
        /* <DEDUP_REMOVED lines=9> */
.L_x_244:
        /* <DEDUP_REMOVED lines=9> */
.L_x_246:
[----:B------:R-:W-:-:S04]  /*4e30*/  UIADD3 UR7, UPT, UPT, UR7, 0x1, URZ ;  /* 0x0000000107077890 */ /* 0x000fc8000fffe0ff */
[----:B------:R-:W-:-:S04]  /*4e40*/  UISETP.NE.AND UP1, UPT, UR7, 0x4, UPT ;  /* 0x000000040700788c */ /* 0x000fc8000bf25270 */
[----:B------:R-:W-:Y:S02]  /*4e50*/  USEL UR6, URZ, 0x1, UP1 ;  /* 0x00000001ff067887 */ /* 0x000fe40008800000 */
[----:B------:R-:W-:-:S04]  /*4e60*/  USEL UR7, UR7, URZ, UP1 ;  /* 0x000000ff07077287 */ /* 0x000fc80008800000 */
[----:B------:R-:W-:Y:S01]  /*4e70*/  ULEA UR7, UR7, UR5, 0x3 ;  /* 0x0000000507077291 */ /* 0x000fe2000f8e18ff */
[----:B-1----:R-:W-:-:S04]  /*4e80*/  LOP3.LUT R3, R2, UR6, RZ, 0x3c, !PT ;  /* 0x0000000602037c12 */ /* 0x002fc8000f8e3cff */
[----:B------:R-:W-:Y:S01]  /*4e90*/  SHF.L.U32 R3, R3, 0x1f, RZ ;  /* 0x0000001f03037819 */ /* 0x000fe200000006ff */
[----:B------:R-:W-:-:S04]  /*4ea0*/  IMAD.U32 R0, RZ, RZ, UR7 ;  /* 0x00000007ff007e24 */ /* 0x000fc8000f8e00ff */
[----:B------:R1:W2:Y:S03]  /*4eb0*/  SYNCS.PHASECHK.TRANS64.TRYWAIT P0, [R0+URZ], R3 ;  /* 0x00000003000075a7 */ /* 0x0002a600080011ff */
[----:B--2---:R-:W-:Y:S05]  /*4ec0*/  @!P0 NANOSLEEP.SYNCS 0x989680 ;  /* 0x009896800000895d */ /* 0x004fea0003900000 */
[----:B------:R-:W2:Y:S02]  /*4ed0*/  @!P0 SYNCS.PHASECHK.TRANS64 P0, [R0+URZ], R3 ;  /* 0x00000003000085a7 */ /* 0x000ea400080010ff */
[----:B--2---:R-:W-:Y:S05]  /*4ee0*/  @P0 BRA `(.L_x_106) ;  /* 0x0000000000200947 */ /* 0x004fea0003800000 */
.L_x_107:
[----:B--2---:R2:W1:Y:S02]  /*4ef0*/  SYNCS.PHASECHK.TRANS64.TRYWAIT P0, [R0+URZ], R3 ;  /* 0x00000003000075a7 */ /* 0x00446400080011ff */
[----:B-1----:R-:W-:Y:S05]  /*4f00*/  @!P0 NANOSLEEP.SYNCS 0x989680 ;  /* 0x009896800000895d */ /* 0x002fea0003900000 */
[----:B------:R-:W1:Y:S02]  /*4f10*/  @!P0 SYNCS.PHASECHK.TRANS64 P0, [R0+URZ], R3 ;  /* 0x00000003000085a7 */ /* 0x000e6400080010ff */
[----:B-1----:R-:W-:Y:S05]  /*4f20*/  @!P0 BRA `(.L_x_107) ;  /* 0xfffffffc00f08947 */ /* 0x002fea000383ffff */
[----:B------:R-:W-:Y:S05]  /*4f30*/  BRA `(.L_x_106) ;  /* 0x00000000000c7947 */ /* 0x000fea0003800000 */
.L_x_102:
[----:B------:R-:W-:-:S04]  /*4f40*/  UIADD3 UR5, UPT, UPT, UR11, 0x2a0, URZ ;  /* 0x000002a00b057890 */ /* 0x000fc8000fffe0ff */
[----:B------:R-:W-:-:S09]  /*4f50*/  UPRMT UR5, UR8, 0x654, UR5 ;  /* 0x0000065408057896 */ /* 0x000fd20008000005 */
[----:B------:R-:W-:Y:S03]  /*4f60*/  SYNCS.ARRIVE.TRANS64.RED.A1T0 RZ, [UR5], RZ ;  /* 0x000000ffffff79a7 */ /* 0x000fe60008100405 */
.L_x_106:
[----:B-12---:R-:W-:Y:S01]  /*4f70*/  SHF.L.U32 R3, RZ, 0x1f, RZ ;  /* 0x0000001fff037819 */ /* 0x006fe200000006ff */
[----:B------:R-:W-:Y:S01]  /*4f80*/  UIADD3 UR5, UPT, UPT, UR11, 0x2a0, URZ ;  /* 0x000002a00b057890 */ /* 0x000fe2000fffe0ff */
[----:B------:R-:W-:Y:S02]  /*4f90*/  PLOP3.LUT P0, PT, PT, PT, UP0, 0x80, 0x8 ;  /* 0x000000000008781c */ /* 0x000fe40003f0f008 */
[----:B------:R-:W1:Y:S02]  /*4fa0*/  SYNCS.PHASECHK.TRANS64.TRYWAIT P1, [UR11+0x2a0], R3 ;  /* 0x0002a003ff0075a7 */ /* 0x000e64000802110b */
[----:B-1----:R-:W-:Y:S09]  /*4fb0*/  @!P1 BRA `(.L_x_108) ;  /* 0x0000005000049947 */ /* 0x002ff20003800000 */
.L_x_248:
[----:B------:R-:W-:Y:S02]  /*4fc0*/  @!UP0 UPRMT UR5, UR8, 0x654, UR5 ;  /* 0x0000065408058896 */ /* 0x000fe40008000005 */
[----:B------:R-:W-:Y:S01]  /*4fd0*/  ULOP3.LUT UR6, UR18, 0xffff, URZ, 0xc0, !UPT ;  /* 0x0000ffff12067892 */ /* 0x000fe2000f8ec0ff */
[----:B------:R-:W-:-:S03]  /*4fe0*/  UMOV UR8, 0xffff ;  /* 0x0000ffff00087882 */ /* 0x000fc60000000000 */
[----:B------:R-:W-:-:S03]  /*4ff0*/  USHF.R.U32.HI UR6, URZ, 0x5, UR6 ;  /* 0x00000005ff067899 */ /* 0x000fc60008011606 */
[----:B------:R-:W-:Y:S01]  /*5000*/  @!P0 SYNCS.ARRIVE.TRANS64.RED.A1T0 RZ, [UR5], RZ ;  /* 0x000000ffffff89a7 */ /* 0x000fe20008100405 */
[----:B------:R-:W-:Y:S01]  /*5010*/  NOP ;  /* 0x0000000000007918 */ /* 0x000fe20000000000 */
[----:B-1----:R-:W1:Y:S01]  /*5020*/  LDS R0, [UR4+0x14] ;  /* 0x00001404ff007984 */ /* 0x002e620008000800 */
[----:B------:R-:W-:Y:S01]  /*5030*/  USHF.L.U32 UR8, UR8, UR6, URZ ;  /* 0x0000000608087299 */ /* 0x000fe200080006ff */
[----:B------:R-:W-:Y:S02]  /*5040*/  UMOV UR5, 0x1 ;  /* 0x0000000100057882 */ /* 0x000fe40000000000 */
[----:B------:R-:W-:-:S03]  /*5050*/  USHF.L.U32 UR5, UR5, UR6, URZ ;  /* 0x0000000605057299 */ /* 0x000fc600080006ff */
[----:B-1----:R-:W-:-:S04]  /*5060*/  LOP3.LUT R0, R0, UR8, RZ, 0xc0, !PT ;  /* 0x0000000800007c12 */ /* 0x002fc8000f8ec0ff */
[----:B------:R-:W-:-:S13]  /*5070*/  ISETP.NE.AND P0, PT, R0, UR8, PT ;  /* 0x0000000800007c0c */ /* 0x000fda000bf05270 */
[----:B------:R-:W-:Y:S05]  /*5080*/  @P0 BRA `(.L_x_109) ;  /* 0x0000000000580947 */ /* 0x000fea0003800000 */
[----:B------:R-:W1:Y:S02]  /*5090*/  LDS R0, [UR4+0x18] ;  /* 0x00001804ff007984 */ /* 0x000e640008000800 */
[----:B-1----:R-:W-:-:S04]  /*50a0*/  LOP3.LUT R0, R0, UR5, RZ, 0xc0, !PT ;  /* 0x0000000500007c12 */ /* 0x002fc8000f8ec0ff */
[----:B------:R-:W-:-:S13]  /*50b0*/  ISETP.NE.AND P0, PT, R0, UR5, PT ;  /* 0x0000000500007c0c */ /* 0x000fda000bf05270 */
[----:B------:R-:W-:Y:S05]  /*50c0*/  @P0 BRA `(.L_x_110) ;  /* 0x00000000003c0947 */ /* 0x000fea0003800000 */
[----:B------:R-:W1:Y:S01]  /*50d0*/  S2R R2, SR_LANEID ;  /* 0x0000000000027919 */ /* 0x000e620000000000 */
[----:B------:R-:W-:Y:S01]  /*50e0*/  ULOP3.LUT UR8, URZ, UR8, URZ, 0x33, !UPT ;  /* 0x00000008ff087292 */ /* 0x000fe2000f8e33ff */
[----:B------:R-:W-:Y:S01]  /*50f0*/  LOP3.LUT R4, RZ, UR5, RZ, 0x33, !PT ;  /* 0x00000005ff047c12 */ /* 0x000fe2000f8e33ff */
[----:B------:R-:W-:Y:S02]  /*5100*/  VOTEU.ANY UR7, UPT, PT ;  /* 0x0000000000077886 */ /* 0x000fe400038e0100 */
[----:B------:R-:W-:Y:S01]  /*5110*/  UFLO.U32 UR7, UR7 ;  /* 0x00000007000772bd */ /* 0x000fe200080e0000 */
[----:B------:R-:W2:Y:S01]  /*5120*/  REDUX UR5, R4 ;  /* 0x00000000040573c4 */ /* 0x000ea20000000000 */
[----:B------:R-:W-:-:S06]  /*5130*/  IMAD.U32 R0, RZ, RZ, UR8 ;  /* 0x00000008ff007e24 */ /* 0x000fcc000f8e00ff */
[----:B------:R1:W-:Y:S01]  /*5140*/  UTCATOMSWS.AND URZ, UR8 ;  /* 0x0000000800ff79e3 */ /* 0x0003e20008000000 */
[----:B------:R-:W3:Y:S01]  /*5150*/  REDUX UR6, R0 ;  /* 0x00000000000673c4 */ /* 0x000ee20000000000 */
[----:B-1----:R-:W-:Y:S01]  /*5160*/  ISETP.EQ.U32.AND P0, PT, R2, UR7, PT ;  /* 0x0000000702007c0c */ /* 0x002fe2000bf02070 */
[----:B--2---:R-:W-:Y:S01]  /*5170*/  IMAD.U32 R2, RZ, RZ, UR5 ;  /* 0x00000005ff027e24 */ /* 0x004fe2000f8e00ff */
[----:B---3--:R-:W-:-:S11]  /*5180*/  MOV R3, UR6 ;  /* 0x0000000600037c02 */ /* 0x008fd60008000f00 */
[----:B------:R1:W-:Y:S04]  /*5190*/  @P0 ATOMS.AND RZ, [UR4+0x14], R3 ;  /* 0x00001403ffff098c */ /* 0x0003e8000a800004 */
[----:B------:R1:W-:Y:S01]  /*51a0*/  @P0 ATOMS.AND RZ, [UR4+0x18], R2 ;  /* 0x00001802ffff098c */ /* 0x0003e2000a800004 */
[----:B------:R-:W-:Y:S05]  /*51b0*/  BRA `(.L_x_111) ;  /* 0x0000000000147947 */ /* 0x000fea0003800000 */
.L_x_110:
[----:B------:R-:W-:Y:S02]  /*51c0*/  MOV R2, 0x51e0 ;  /* 0x000051e000027802 */ /* 0x000fe40000000f00 */
[----:B---345:R-:W-:Y:S05]  /*51d0*/  CALL.REL.NOINC `($__internal_0_$__cuda_sm10x_tcgen05_guardrail_trap_col_being_dealloced_not_returned_by_alloc) ;  /* 0x0000005000a07944 */ /* 0x038fea0003c00000 */
[----:B------:R-:W-:Y:S05]  /*51e0*/  BRA `(.L_x_111) ;  /* 0x0000000000087947 */ /* 0x000fea0003800000 */
.L_x_109:
[----:B------:R-:W-:Y:S02]  /*51f0*/  MOV R2, 0x5210 ;  /* 0x0000521000027802 */ /* 0x000fe40000000f00 */
[----:B---345:R-:W-:Y:S05]  /*5200*/  CALL.REL.NOINC `($__internal_2_$__cuda_sm10x_tcgen05_guardrail_trap_unallocated_columns_being_dealloced) ;  /* 0x0000005000ac7944 */ /* 0x038fea0003c00000 */
.L_x_111:
[----:B------:R-:W-:Y:S01]  /*5210*/  NOP ;  /* 0x0000000000007918 */ /* 0x000fe20000000000 */
[----:B----4-:R-:W-:Y:S05]  /*5220*/  EXIT ;  /* 0x000000000000794d */ /* 0x010fea0003800000 */
.L_x_82:
[----:B------:R-:W-:-:S09]  /*5230*/  UISETP.NE.OR UP5, UPT, UR10, 0x3, !UP5 ;  /* 0x000000030a00788c */ /* 0x000fd2000efa5670 */
[----:B------:R-:W-:Y:S05]  /*5240*/  BRA.U UP5, `(.L_x_112) ;  /* 0x0000000d05f47547 */ /* 0x000fea000b800000 */
[----:B------:R-:W1:Y:S01]  /*5250*/  LDC R0, c[0x0][0xb30] ;  /* 0x0002cc00ff007b82 */ /* 0x000e620000000800 */
[----:B------:R-:W2:Y:S01]  /*5260*/  LDCU.64 UR8, c[0x0][0x888] ;  /* 0x00011100ff0877ac */ /* 0x000ea20008000a00 */
[----:B------:R-:W-:Y:S02]  /*5270*/  HFMA2 R25, -RZ, RZ, 0, 0 ;  /* 0x00000000ff197431 */ /* 0x000fe400000001ff */
[----:B------:R-:W-:Y:S01]  /*5280*/  IMAD.MOV.U32 R32, RZ, RZ, 0x1 ;  /* 0x00000001ff207424 */ /* 0x000fe200078e00ff */
[----:B------:R-:W-:Y:S01]  /*5290*/  MOV R23, 0x1000 ;  /* 0x0000100000177802 */ /* 0x000fe20000000f00 */
[----:B------:R-:W3:Y:S01]  /*52a0*/  LDCU.64 UR4, c[0x0][0x890] ;  /* 0x00011200ff0477ac */ /* 0x000ee20008000a00 */
[----:B------:R-:W-:Y:S01]  /*52b0*/  IMAD.MOV.U32 R27, RZ, RZ, RZ ;  /* 0x000000ffff1b7224 */ /* 0x000fe200078e00ff */
[----:B------:R-:W4:Y:S01]  /*52c0*/  LDC R19, c[0x0][0x370] ;  /* 0x0000dc00ff137b82 */ /* 0x000f220000000800 */
[----:B------:R-:W-:Y:S01]  /*52d0*/  UMOV UR7, 0x400 ;  /* 0x0000040000077882 */ /* 0x000fe20000000000 */
[----:B------:R-:W-:-:S02]  /*52e0*/  UPLOP3.LUT UP1, UPT, UPT, UPT, UPT, 0x40, 0x4 ;  /* 0x000000000004789c */ /* 0x000fc40003f2e870 */
[----:B------:R-:W-:-:S04]  /*52f0*/  ULEA UR7, UR37, UR7, 0x18 ;  /* 0x0000000725077291 */ /* 0x000fc8000f8ec0ff */
[----:B------:R-:W4:Y:S01]  /*5300*/  LDC R2, c[0x0][0xb0c] ;  /* 0x0002c300ff027b82 */ /* 0x000f220000000800 */
[----:B------:R-:W-:Y:S02]  /*5310*/  UIADD3 UR13, UPT, UPT, UR7, 0x1f0, URZ ;  /* 0x000001f0070d7890 */ /* 0x000fe4000fffe0ff */
[----:B--2---:R-:W-:Y:S02]  /*5320*/  UISETP.NE.U32.AND UP3, UPT, UR8, URZ, UPT ;  /* 0x000000ff0800728c */ /* 0x004fe4000bf65070 */
[----:B------:R-:W-:Y:S02]  /*5330*/  UIADD3 UR33, UPT, UPT, UR7, 0x1e0, URZ ;  /* 0x000001e007217890 */ /* 0x000fe4000fffe0ff */
[----:B---3--:R-:W-:Y:S01]  /*5340*/  UISETP.NE.U32.AND UP4, UPT, UR4, URZ, UPT ;  /* 0x000000ff0400728c */ /* 0x008fe2000bf85070 */
[----:B------:R-:W2:Y:S01]  /*5350*/  LDC R18, c[0x0][0xb20] ;  /* 0x0002c800ff127b82 */ /* 0x000ea20000000800 */
[----:B-1----:R-:W-:Y:S01]  /*5360*/  ISETP.NE.AND P1, PT, R0, 0x1, PT ;  /* 0x000000010000780c */ /* 0x002fe20003f25270 */
[----:B------:R-:W-:-:S02]  /*5370*/  UISETP.NE.AND.EX UP3, UPT, UR9, URZ, UPT, UP3 ;  /* 0x000000ff0900728c */ /* 0x000fc4000bf65330 */
[----:B------:R-:W-:Y:S02]  /*5380*/  UIADD3 UR25, UPT, UPT, UR7, 0x1e8, URZ ;  /* 0x000001e807197890 */ /* 0x000fe4000fffe0ff */
[----:B------:R-:W-:Y:S02]  /*5390*/  UPRMT UR13, UR37, 0x654, UR13 ;  /* 0x00000654250d7896 */ /* 0x000fe4000800000d */
[----:B------:R-:W1:Y:S01]  /*53a0*/  LDC.64 R36, c[0x0][0x348] ;  /* 0x0000d200ff247b82 */ /* 0x000e620000000a00 */
[----:B------:R-:W-:-:S07]  /*53b0*/  UISETP.NE.AND.EX UP4, UPT, UR5, URZ, UPT, UP4 ;  /* 0x000000ff0500728c */ /* 0x000fce000bf85340 */
[----:B------:R-:W3:Y:S08]  /*53c0*/  LDC.64 R16, c[0x0][0xb10] ;  /* 0x0002c400ff107b82 */ /* 0x000ef00000000a00 */
[----:B------:R-:W1:Y:S08]  /*53d0*/  LDC.64 R6, c[0x0][0xb18] ;  /* 0x0002c600ff067b82 */ /* 0x000e700000000a00 */
[----:B------:R-:W1:Y:S08]  /*53e0*/  LDC.64 R4, c[0x0][0xb28] ;  /* 0x0002ca00ff047b82 */ /* 0x000e700000000a00 */
[----:B--2-4-:R-:W1:Y:S02]  /*53f0*/  LDC R22, c[0x0][0x374] ;  /* 0x0000dd00ff167b82 */ /* 0x014e640000000800 */
.L_x_122:
[----:B------:R-:W-:Y:S02]  /*5400*/  LEA R0, R27, UR7, 0x3 ;  /* 0x000000071b007c11 */ /* 0x000fe4000f8e18ff */
[----:B------:R-:W-:Y:S02]  /*5410*/  SHF.L.U32 R3, R25, 0x1f, RZ ;  /* 0x0000001f19037819 */ /* 0x000fe400000006ff */
[----:B------:R-:W-:Y:S02]  /*5420*/  LEA R28, R27, UR7, 0x4 ;  /* 0x000000071b1c7c11 */ /* 0x000fe4000f8e20ff */
[----:B--2---:R-:W2:Y:S02]  /*5430*/  SYNCS.PHASECHK.TRANS64.TRYWAIT P0, [R0+URZ+0x220], R3 ;  /* 0x00022003000075a7 */ /* 0x004ea400080011ff */
[----:B--2---:R-:W-:Y:S05]  /*5440*/  @!P0 BRA `(.L_x_113) ;  /* 0x0000004800f88947 */ /* 0x004fea0003800000 */
.L_x_249:
[----:B------:R-:W-:Y:S01]  /*5450*/  ISETP.GE.AND P0, PT, R26, 0x1, PT ;  /* 0x000000011a00780c */ /* 0x000fe20003f06270 */
[----:B-----5:R-:W4:Y:S01]  /*5460*/  LDS.128 R28, [R28+0x2b0] ;  /* 0x0002b0001c1c7984 */ /* 0x020f220000000c00 */
[----:B--2---:R-:W-:Y:S01]  /*5470*/  VIADD R0, R0, 0x230 ;  /* 0x0000023000007836 */ /* 0x004fe20000000000 */
[----:B------:R-:W-:Y:S01]  /*5480*/  @!PT LDS RZ, [RZ] ;  /* 0x00000000fffff984 */ /* 0x000fe20000000800 */
[----:B------:R-:W-:Y:S01]  /*5490*/  @!PT LDS RZ, [RZ] ;  /* 0x00000000fffff984 */ /* 0x000fe20000000800 */
[----:B------:R-:W-:Y:S01]  /*54a0*/  @!PT LDS RZ, [RZ] ;  /* 0x00000000fffff984 */ /* 0x000fe20000000800 */
[----:B------:R-:W-:Y:S01]  /*54b0*/  @!PT LDS RZ, [RZ] ;  /* 0x00000000fffff984 */ /* 0x000fe20000000800 */
[----:B------:R2:W-:Y:S06]  /*54c0*/  MEMBAR.ALL.CTA ;  /* 0x0000000000007992 */ /* 0x0005ec0000008000 */
[----:B--2---:R-:W2:Y:S01]  /*54d0*/  FENCE.VIEW.ASYNC.S ;  /* 0x00000000000073c6 */ /* 0x004ea20000000000 */
[----:B------:R-:W-:Y:S04]  /*54e0*/  PRMT R0, RZ, 0x654, R0 ;  /* 0x00000654ff007816 */ /* 0x000fe80000000000 */
[----:B--2---:R2:W-:Y:S01]  /*54f0*/  SYNCS.ARRIVE.TRANS64.RED.A1T0 RZ, [R0+URZ], RZ ;  /* 0x000000ff00ff79a7 */ /* 0x0045e200081004ff */
[----:B----4-:R-:W-:Y:S11]  /*5500*/  LOP3.LUT P3, RZ, R30, 0x1, RZ, 0xc0, !PT ;  /* 0x000000011eff7812 */ /* 0x010ff6000786c0ff */
[----:B------:R-:W-:Y:S02]  /*5510*/  @!UPT UIADD3 URZ, UPT, UPT, URZ, URZ, URZ ;  /* 0x000000fffffff290 */ /* 0x000fe4000fffe0ff */
[----:B------:R-:W-:Y:S02]  /*5520*/  @P3 MOV R13, R28 ;  /* 0x0000001c000d3202 */ /* 0x000fe40000000f00 */
[----:B------:R-:W-:Y:S01]  /*5530*/  @P3 LOP3.LUT R8, R29, 0xffff, RZ, 0xc0, !PT ;  /* 0x0000ffff1d083812 */ /* 0x000fe200078ec0ff */
[----:B--2---:R-:W-:Y:S06]  /*5540*/  @!P0 BRA `(.L_x_114) ;  /* 0x0000000000a48947 */ /* 0x004fec0003800000 */
[----:B-1----:R-:W-:Y:S01]  /*5550*/  IMAD.HI.U32 R33, R22, R7, RZ ;  /* 0x0000000716217227 */ /* 0x002fe200078e00ff */
[----:B------:R-:W-:Y:S02]  /*5560*/  ISETP.NE.AND P0, PT, R6, 0x1, PT ;  /* 0x000000010600780c */ /* 0x000fe40003f05270 */
[----:B------:R-:W-:Y:S01]  /*5570*/  ISETP.NE.AND P2, PT, R26, 0x1, PT ;  /* 0x000000011a00780c */ /* 0x000fe20003f45270 */
[----:B---3--:R-:W-:Y:S01]  /*5580*/  IMAD.HI.U32 R34, R19, R16, RZ ;  /* 0x0000001013227227 */ /* 0x008fe200078e00ff */
[----:B------:R-:W-:Y:S02]  /*5590*/  SHF.R.U32.HI R33, RZ, R18, R33 ;  /* 0x00000012ff217219 */ /* 0x000fe40000011621 */
[----:B------:R-:W-:Y:S01]  /*55a0*/  ISETP.NE.AND P4, PT, R2, 0x1, PT ;  /* 0x000000010200780c */ /* 0x000fe20003f85270 */
[----:B------:R-:W-:Y:S01]  /*55b0*/  IMAD.HI.U32 R38, R13, R16, RZ ;  /* 0x000000100d267227 */ /* 0x000fe200078e00ff */
[----:B------:R-:W-:Y:S02]  /*55c0*/  SHF.R.U32.HI R34, RZ, R17, R34 ;  /* 0x00000011ff227219 */ /* 0x000fe40000011622 */
[----:B------:R-:W-:Y:S01]  /*55d0*/  SEL R3, R22, R33, !P0 ;  /* 0x0000002116037207 */ /* 0x000fe20004000000 */
[C---:B------:R-:W-:Y:S01]  /*55e0*/  IMAD.HI.U32 R33, R8.reuse, R7, RZ ;  /* 0x0000000708217227 */ /* 0x040fe200078e00ff */
[----:B------:R-:W-:Y:S02]  /*55f0*/  SEL R11, R19, R34, !P4 ;  /* 0x00000022130b7207 */ /* 0x000fe40006000000 */
[----:B------:R-:W-:Y:S01]  /*5600*/  SHF.R.U32.HI R38, RZ, R17, R38 ;  /* 0x00000011ff267219 */ /* 0x000fe20000011626 */
[----:B------:R-:W-:Y:S01]  /*5610*/  IMAD.HI.U32 R40, R3, R4, RZ ;  /* 0x0000000403287227 */ /* 0x000fe200078e00ff */
[----:B------:R-:W-:Y:S03]  /*5620*/  SHF.R.U32.HI R33, RZ, R18, R33 ;  /* 0x00000012ff217219 */ /* 0x000fe60000011621 */
[----:B------:R-:W-:Y:S01]  /*5630*/  IMAD.HI.U32 R34, R11, R4, RZ ;  /* 0x000000040b227227 */ /* 0x000fe200078e00ff */
[----:B------:R-:W-:Y:S02]  /*5640*/  @P2 SHF.R.U32.HI R3, RZ, R5, R40 ;  /* 0x00000005ff032219 */ /* 0x000fe40000011628 */
[----:B------:R-:W-:Y:S02]  /*5650*/  SEL R9, R8, R33, !P0 ;  /* 0x0000002108097207 */ /* 0x000fe40004000000 */
[----:B------:R-:W-:Y:S01]  /*5660*/  @P2 SHF.R.U32.HI R11, RZ, R5, R34 ;  /* 0x00000005ff0b2219 */ /* 0x000fe20000011622 */
[C---:B------:R-:W-:Y:S01]  /*5670*/  IMAD R10, R26.reuse, R3, RZ ;  /* 0x000000031a0a7224 */ /* 0x040fe200078e02ff */
[----:B------:R-:W-:Y:S01]  /*5680*/  SEL R3, R13, R38, !P4 ;  /* 0x000000260d037207 */ /* 0x000fe20006000000 */
[C---:B------:R-:W-:Y:S03]  /*5690*/  IMAD.HI.U32 R14, R9.reuse, R4, RZ ;  /* 0x00000004090e7227 */ /* 0x040fe600078e00ff */
[----:B------:R-:W-:Y:S01]  /*56a0*/  ISETP.GE.AND P0, PT, R9, R10, PT ;  /* 0x0000000a0900720c */ /* 0x000fe20003f06270 */
[C---:B------:R-:W-:Y:S01]  /*56b0*/  IMAD R12, R26.reuse, R11, RZ ;  /* 0x0000000b1a0c7224 */ /* 0x040fe200078e02ff */
[-C--:B------:R-:W-:Y:S04]  /*56c0*/  SHF.R.U32.HI R14, RZ, R5.reuse, R14 ;  /* 0x00000005ff0e7219 */ /* 0x080fe8000001160e */
[----:B------:R-:W-:Y:S02]  /*56d0*/  ISETP.GE.OR P0, PT, R3, R12, P0 ;  /* 0x0000000c0300720c */ /* 0x000fe40000706670 */
[----:B------:R-:W-:Y:S05]  /*56e0*/  SEL R15, R9, R14, !P2 ;  /* 0x0000000e090f7207 */ /* 0x000fea0005000000 */
[----:B------:R-:W-:Y:S04]  /*56f0*/  IMAD.MOV R14, RZ, RZ, -R15 ;  /* 0x000000ffff0e7224 */ /* 0x000fe800078e0a0f */
[----:B------:R-:W-:Y:S02]  /*5700*/  IMAD R14, R26, R14, R9 ;  /* 0x0000000e1a0e7224 */ /* 0x000fe400078e0209 */
[C---:B------:R-:W-:Y:S05]  /*5710*/  @!P0 IMAD.HI.U32 R10, R3.reuse, R4, RZ ;  /* 0x00000004030a8227 */ /* 0x040fea00078e00ff */
[----:B------:R-:W-:Y:S04]  /*5720*/  @!P0 SHF.R.U32.HI R10, RZ, R5, R10 ;  /* 0x00000005ff0a8219 */ /* 0x000fe8000001160a */
[----:B------:R-:W-:Y:S01]  /*5730*/  @!P0 SEL R0, R3, R10, !P2 ;  /* 0x0000000a03008207 */ /* 0x000fe20005000000 */
[----:B------:R-:W-:Y:S03]  /*5740*/  IMAD.MOV R10, RZ, RZ, -R3 ;  /* 0x000000ffff0a7224 */ /* 0x000fe600078e0a03 */
[----:B------:R-:W-:Y:S01]  /*5750*/  @!P0 IADD3 R15, PT, PT, R15, -R0, RZ ;  /* 0x800000000f0f8210 */ /* 0x000fe20007ffe0ff */
[----:B------:R-:W-:Y:S01]  /*5760*/  @!P0 IMAD R0, R11, R14, R0 ;  /* 0x0000000e0b008224 */ /* 0x000fe200078e0200 */
[----:B------:R-:W-:Y:S01]  /*5770*/  IADD3 R11, PT, PT, -R9, RZ, RZ ;  /* 0x000000ff090b7210 */ /* 0x000fe20007ffe1ff */
[----:B------:R-:W-:Y:S02]  /*5780*/  IMAD R13, R2, R10, R13 ;  /* 0x0000000a020d7224 */ /* 0x000fe400078e020d */
[----:B------:R-:W-:Y:S02]  /*5790*/  @!P0 IMAD R9, R15, R26, R3 ;  /* 0x0000001a0f098224 */ /* 0x000fe400078e0203 */
[----:B------:R-:W-:Y:S02]  /*57a0*/  @!P0 IMAD.MOV.U32 R3, RZ, RZ, R0 ;  /* 0x000000ffff038224 */ /* 0x000fe400078e0000 */
[----:B------:R-:W-:Y:S02]  /*57b0*/  IMAD R8, R6, R11, R8 ;  /* 0x0000000b06087224 */ /* 0x000fe400078e0208 */
[----:B------:R-:W-:Y:S02]  /*57c0*/  IMAD R13, R3, R2, R13 ;  /* 0x00000002030d7224 */ /* 0x000fe400078e020d */
[----:B------:R-:W-:Y:S02]  /*57d0*/  IMAD R8, R9, R6, R8 ;  /* 0x0000000609087224 */ /* 0x000fe400078e0208 */
.L_x_114:
[----:B------:R-:W-:Y:S05]  /*57e0*/  BRA.U UP1, `(.L_x_115) ;  /* 0x0000000101107547 */ /* 0x000fea000b800000 */
[----:B------:R-:W-:Y:S04]  /*57f0*/  MOV R0, UR6 ;  /* 0x0000000600007c02 */ /* 0x000fe80008000f00 */
[----:B------:R-:W-:Y:S04]  /*5800*/  SHF.L.U32 R3, R0, 0x1f, RZ ;  /* 0x0000001f00037819 */ /* 0x000fe800000006ff */
[----:B------:R-:W2:Y:S02]  /*5810*/  SYNCS.PHASECHK.TRANS64.TRYWAIT P0, [UR7+0x218], R3 ;  /* 0x00021803ff0075a7 */ /* 0x000ea40008001107 */
[----:B--2---:R-:W-:Y:S05]  /*5820*/  @!P0 BRA `(.L_x_116) ;  /* 0x0000004800148947 */ /* 0x004fea0003800000 */
.L_x_115:
[----:B------:R-:W-:Y:S02]  /*5830*/  R2UR UR34, R20 ;  /* 0x00000000142272ca */ /* 0x000fe400000e0000 */
[----:B------:R-:W-:Y:S02]  /*5840*/  R2UR UR35, R21 ;  /* 0x00000000152372ca */ /* 0x000fe400000e0000 */
[----:B------:R-:W-:Y:S02]  /*5850*/  ISETP.NE.U32.AND P2, PT, RZ, UR4, PT ;  /* 0x00000004ff007c0c */ /* 0x000fe4000bf45070 */
[----:B------:R-:W-:Y:S02]  /*5860*/  SHF.L.U32 R12, R32, 0x1f, RZ ;  /* 0x0000001f200c7819 */ /* 0x000fe400000006ff */
[----:B------:R-:W-:Y:S05]  /*5870*/  ISETP.NE.AND.EX P2, PT, RZ, UR5, PT, P2 ;  /* 0x00000005ff007c0c */ /* 0x000fea000bf45320 */
[----:B------:R-:W-:Y:S02]  /*5880*/  UIMAD UR34, UR34, 0x60, URZ ;  /* 0x00000060222278a4 */ /* 0x000fe4000f8e02ff */
[----:B------:R-:W-:Y:S01]  /*5890*/  USHF.L.U32 UR35, UR35, 0x6, URZ ;  /* 0x0000000623237899 */ /* 0x000fe200080006ff */
[----:B------:R-:W-:Y:S11]  /*58a0*/  BRA.U !UP4, `(.L_x_117) ;  /* 0x000000010c347547 */ /* 0x000ff6000b800000 */
[----:B------:R-:W-:Y:S01]  /*58b0*/  UPLOP3.LUT UP0, UPT, UPT, UPT, UP3, 0x80, 0x8 ;  /* 0x000000000008789c */ /* 0x000fe20003f0f030 */
[----:B--2---:R-:W-:Y:S02]  /*58c0*/  HFMA2 R0, -RZ, RZ, 0, 5.9604644775390625e-08 ;  /* 0x00000001ff007431 */ /* 0x004fe400000001ff */
[----:B------:R-:W-:Y:S03]  /*58d0*/  IMAD.MOV.U32 R59, RZ, RZ, 0x1 ;  /* 0x00000001ff3b7424 */ /* 0x000fe600078e00ff */
[----:B------:R-:W-:Y:S05]  /*58e0*/  PLOP3.LUT P0, PT, PT, PT, UP0, 0x80, 0x8 ;  /* 0x000000000008781c */ /* 0x000fea0003f0f008 */
[----:B------:R-:W2:Y:S01]  /*58f0*/  @UP0 LDCU.64 UR10, c[0x0][0x888] ;  /* 0x00011100ff0a07ac */ /* 0x000ea20008000a00 */
[----:B------:R-:W-:Y:S07]  /*5900*/  @UP0 UIMAD UR8, UR36, UR4, URZ ;  /* 0x00000004240802a4 */ /* 0x000fee000f8e02ff */
[----:B------:R-:W-:Y:S01]  /*5910*/  @!P0 PRMT R59, R0, 0x7610, R59 ;  /* 0x00007610003b8816 */ /* 0x000fe2000000003b */
[----:B--2---:R-:W-:Y:S03]  /*5920*/  @UP0 UIMAD.WIDE UR10, UR8, 0x4, UR10 ;  /* 0x00000004080a08a5 */ /* 0x004fe6000f8e020a */
[----:B------:R-:W2:Y:S03]  /*5930*/  @!UP0 LDCU UR8, c[0x0][0x880] ;  /* 0x00011000ff0887ac */ /* 0x000ea60008000800 */
[----:B------:R-:W-:Y:S01]  /*5940*/  IMAD.U32 R10, RZ, RZ, UR10 ;  /* 0x0000000aff0a7e24 */ /* 0x000fe2000f8e00ff */
[----:B------:R-:W-:Y:S05]  /*5950*/  MOV R11, UR11 ;  /* 0x0000000b000b7c02 */ /* 0x000fea0008000f00 */
[----:B------:R4:W5:Y:S02]  /*5960*/  @P0 LDG.E R35, desc[UR46][R10.64] ;  /* 0x0000002e0a230981 */ /* 0x000964000c1e1900 */
[----:B--2-4-:R-:W-:Y:S07]  /*5970*/  @!P0 IMAD.U32 R35, RZ, RZ, UR8 ;  /* 0x00000008ff238e24 */ /* 0x014fee000f8e00ff */
.L_x_117:
[----:B-----5:R-:W-:Y:S01]  /*5980*/  @!P2 FSETP.EQ.AND P0, PT, R35, RZ, PT ;  /* 0x000000ff2300a20b */ /* 0x020fe20003f02000 */
[----:B------:R-:W-:Y:S01]  /*5990*/  @!UPT UIADD3 URZ, UPT, UPT, URZ, URZ, URZ ;  /* 0x000000fffffff290 */ /* 0x000fe2000fffe0ff */
[----:B------:R-:W-:Y:S11]  /*59a0*/  @!P2 BRA `(.L_x_118) ;  /* 0x000000000014a947 */ /* 0x000ff60003800000 */
[----:B------:R-:W-:Y:S02]  /*59b0*/  LOP3.LUT P2, RZ, R59, 0xff, RZ, 0xc0, !PT ;  /* 0x000000ff3bff7812 */ /* 0x000fe4000784c0ff */
[----:B------:R-:W-:Y:S04]  /*59c0*/  PLOP3.LUT P0, PT, PT, PT, UP0, 0x80, 0x8 ;  /* 0x000000000008781c */ /* 0x000fe80003f0f008 */
[----:B------:R-:W-:Y:S07]  /*59d0*/  PLOP3.LUT P0, PT, P0, PT, PT, 0x8, 0x80 ;  /* 0x000000000080781c */ /* 0x000fee000070e170 */
[----:B------:R-:W-:Y:S11]  /*59e0*/  @P2 FSETP.EQ.AND P0, PT, R35, RZ, PT ;  /* 0x000000ff2300220b */ /* 0x000ff60003f02000 */
[----:B------:R-:W-:Y:S02]  /*59f0*/  @!UPT UIADD3 URZ, UPT, UPT, URZ, URZ, URZ ;  /* 0x000000fffffff290 */ /* 0x000fe4000fffe0ff */
.L_x_118:
[----:B------:R-:W4:Y:S01]  /*5a00*/  SYNCS.PHASECHK.TRANS64.TRYWAIT P2, [UR7+0x1f8], R12 ;  /* 0x0001f80cff0075a7 */ /* 0x000f220008041107 */
[----:B------:R-:W-:Y:S04]  /*5a10*/  ELECT P4, URZ, PT ;  /* 0x0000000000ff782f */ /* 0x000fe80003880000 */
[----:B------:R-:W-:Y:S11]  /*5a20*/  PLOP3.LUT P4, PT, P0, P4, PT, 0xf2, 0x2f ;  /* 0x00000000002f781c */ /* 0x000ff60000789e72 */
[----:B------:R-:W-:Y:S02]  /*5a30*/  @!UPT UIADD3 URZ, UPT, UPT, URZ, URZ, URZ ;  /* 0x000000fffffff290 */ /* 0x000fe4000fffe0ff */
[----:B-1----:R-:W-:Y:S05]  /*5a40*/  @!P4 IADD3 R9, P0, PT, R36, 0x580, RZ ;  /* 0x000005802409c810 */ /* 0x002fea0007f1e0ff */
[----:B--2---:R-:W-:Y:S01]  /*5a50*/  @!P4 IMAD.X R0, RZ, RZ, R37, P0 ;  /* 0x000000ffff00c224 */ /* 0x004fe200000e0625 */
[----:B----4-:R-:W-:Y:S07]  /*5a60*/  @!P2 BRA `(.L_x_119) ;  /* 0x00000044009ca947 */ /* 0x010fee0003800000 */
.L_x_252:
[----:B------:R-:W-:Y:S01]  /*5a70*/  @!P4 R2UR UR9, R9 ;  /* 0x000000000909c2ca */ /* 0x000fe200000e0000 */
[----:B------:R-:W-:Y:S01]  /*5a80*/  VOTEU.ALL UP1, P4 ;  /* 0x0000000000ff7886 */ /* 0x000fe20002020000 */
[----:B------:R-:W-:Y:S01]  /*5a90*/  @!P4 R2UR UR8, R0 ;  /* 0x000000000008c2ca */ /* 0x000fe200000e0000 */
[----:B------:R-:W-:Y:S01]  /*5aa0*/  VOTEU.ALL UP2, P4 ;  /* 0x0000000000ff7886 */ /* 0x000fe20002040000 */
[----:B------:R-:W-:Y:S01]  /*5ab0*/  UMOV UR16, 0x0 ;  /* 0x0000000000107882 */ /* 0x000fe20000000000 */
[----:B------:R-:W-:Y:S01]  /*5ac0*/  UMOV UR17, 0x10000000 ;  /* 0x1000000000117882 */ /* 0x000fe20000000000 */
[----:B------:R-:W-:Y:S01]  /*5ad0*/  @!UP1 UIADD3 UR32, UPT, UPT, UR7, 0x300, URZ ;  /* 0x0000030007209890 */ /* 0x000fe2000fffe0ff */
[----:B------:R-:W-:Y:S01]  /*5ae0*/  @!P4 IMAD.MOV.U32 R0, RZ, RZ, 0x1000 ;  /* 0x00001000ff00c424 */ /* 0x000fe200078e00ff */
[----:B------:R-:W-:Y:S01]  /*5af0*/  @!UP1 UIADD3 UR10, UPT, UPT, UR34, 0x30, URZ ;  /* 0x00000030220a9890 */ /* 0x000fe2000fffe0ff */
[----:B------:R-:W-:Y:S01]  /*5b00*/  @!P4 IADD3 R21, P0, PT, R36, 0x580, RZ ;  /* 0x000005802415c810 */ /* 0x000fe20007f1e0ff */
[----:B------:R-:W-:Y:S01]  /*5b10*/  UMOV UR11, UR35 ;  /* 0x00000023000b7c82 */ /* 0x000fe20008000000 */
[----:B------:R-:W-:Y:S01]  /*5b20*/  UMOV UR12, UR36 ;  /* 0x00000024000c7c82 */ /* 0x000fe20008000000 */
[----:B------:R-:W-:Y:S01]  /*5b30*/  UPRMT UR14, UR37, 0x654, UR33 ;  /* 0x00000654250e7896 */ /* 0x000fe20008000021 */
[----:B------:R-:W-:Y:S01]  /*5b40*/  IMAD.U32 R10, RZ, RZ, UR9 ;  /* 0x00000009ff0a7e24 */ /* 0x000fe2000f8e00ff */
[----:B------:R-:W-:Y:S01]  /*5b50*/  UMOV UR9, UR33 ;  /* 0x0000002100097c82 */ /* 0x000fe20008000000 */
[----:B------:R-:W-:Y:S01]  /*5b60*/  IMAD.U32 R11, RZ, RZ, UR8 ;  /* 0x00000008ff0b7e24 */ /* 0x000fe2000f8e00ff */
[----:B------:R-:W-:Y:S01]  /*5b70*/  @!UP1 UIADD3 UR8, UPT, UPT, UR7, 0xb00, URZ ;  /* 0x00000b0007089890 */ /* 0x000fe2000fffe0ff */
[----:B------:R-:W-:Y:S01]  /*5b80*/  @!P4 IMAD.X R20, RZ, RZ, R37, P0 ;  /* 0x000000ffff14c224 */ /* 0x000fe200000e0625 */
[----:B------:R-:W-:Y:S01]  /*5b90*/  @!P4 R2UR UR18, R10 ;  /* 0x000000000a12c2ca */ /* 0x000fe200000e0000 */
[----:B------:R-:W-:Y:S01]  /*5ba0*/  VOTEU.ALL UP1, P4 ;  /* 0x0000000000ff7886 */ /* 0x000fe20002020000 */
[----:B------:R-:W-:Y:S11]  /*5bb0*/  @!P4 R2UR UR19, R11 ;  /* 0x000000000b13c2ca */ /* 0x000ff600000e0000 */
[----:B------:R-:W-:Y:S02]  /*5bc0*/  @!UPT UIADD3 URZ, UPT, UPT, URZ, URZ, URZ ;  /* 0x000000fffffff290 */ /* 0x000fe4000fffe0ff */
[----:B------:R2:W-:Y:S01]  /*5bd0*/  @!UP2 UTMALDG.3D [UR32], [UR18], desc[UR16] ;  /* 0x000010201200a5b4 */ /* 0x0005e20008011000 */
[----:B------:R2:W-:Y:S01]  /*5be0*/  @!UP1 UTMALDG.3D [UR8], [UR18], desc[UR16] ;  /* 0x00001008120095b4 */ /* 0x0005e20008011000 */
[----:B------:R2:W-:Y:S01]  /*5bf0*/  @!P4 SYNCS.ARRIVE.TRANS64.RED.A0TR RZ, [UR7+0x1e0], R0 ;  /* 0x0001e000ffffc9a7 */ /* 0x0005e20008300407 */
[----:B------:R-:W-:Y:S01]  /*5c00*/  SYNCS.ARRIVE.TRANS64.RED.A1T0 RZ, [UR14], RZ ;  /* 0x000000ffffff79a7 */ /* 0x000fe2000810040e */
[----:B------:R-:W4:Y:S02]  /*5c10*/  SYNCS.PHASECHK.TRANS64.TRYWAIT P2, [UR7+0x200], R12 ;  /* 0x0002000cff0075a7 */ /* 0x000f240008041107 */
[----:B--2-4-:R-:W-:Y:S05]  /*5c20*/  @!P2 BRA `(.L_x_120) ;  /* 0x000000440044a947 */ /* 0x014fea0003800000 */
.L_x_254:
[----:B------:R-:W2:Y:S01]  /*5c30*/  LDC.64 R14, c[0x0][0xb10] ;  /* 0x0002c400ff0e7b82 */ /* 0x000ea20000000a00 */
[----:B------:R-:W-:Y:S01]  /*5c40*/  @!P4 R2UR UR9, R21 ;  /* 0x000000001509c2ca */ /* 0x000fe200000e0000 */
[----:B------:R-:W-:Y:S01]  /*5c50*/  VOTEU.ALL UP1, P4 ;  /* 0x0000000000ff7886 */ /* 0x000fe20002020000 */
[----:B------:R-:W-:Y:S01]  /*5c60*/  @!P4 R2UR UR8, R20 ;  /* 0x000000001408c2ca */ /* 0x000fe200000e0000 */
[----:B------:R-:W-:Y:S01]  /*5c70*/  VOTEU.ALL UP2, P4 ;  /* 0x0000000000ff7886 */ /* 0x000fe20002040000 */
[----:B------:R-:W-:Y:S03]  /*5c80*/  UMOV UR16, 0x0 ;  /* 0x0000000000107882 */ /* 0x000fe60000000000 */
[----:B------:R-:W4:Y:S01]  /*5c90*/  LDC.64 R10, c[0x0][0xb18] ;  /* 0x0002c600ff0a7b82 */ /* 0x000f220000000a00 */
[----:B------:R-:W-:Y:S01]  /*5ca0*/  @!UP1 UIADD3 UR26, UPT, UPT, UR34, 0x10, URZ ;  /* 0x00000010221a9890 */ /* 0x000fe2000fffe0ff */
[----:B------:R-:W-:Y:S01]  /*5cb0*/  @P3 SHF.R.U32.HI R24, RZ, 0x10, R29 ;  /* 0x00000010ff183819 */ /* 0x000fe2000001161d */
[----:B------:R-:W-:Y:S01]  /*5cc0*/  @!UP1 UIADD3 UR24, UPT, UPT, UR7, 0x1300, URZ ;  /* 0x0000130007189890 */ /* 0x000fe2000fffe0ff */
[----:B------:R-:W-:Y:S01]  /*5cd0*/  VIADD R27, R27, 0x1 ;  /* 0x000000011b1b7836 */ /* 0x000fe20000000000 */
[----:B------:R-:W-:Y:S03]  /*5ce0*/  UMOV UR17, 0x10000000 ;  /* 0x1000000000117882 */ /* 0x000fe60000000000 */
[----:B------:R-:W5:Y:S01]  /*5cf0*/  @!P1 LDC R0, c[0x0][0xb20] ;  /* 0x0002c800ff009b82 */ /* 0x000f620000000800 */
[----:B------:R-:W-:Y:S01]  /*5d00*/  UMOV UR27, UR35 ;  /* 0x00000023001b7c82 */ /* 0x000fe20008000000 */
[----:B------:R-:W-:Y:S01]  /*5d10*/  IMAD.U32 R20, RZ, RZ, UR9 ;  /* 0x00000009ff147e24 */ /* 0x000fe2000f8e00ff */
[----:B------:R-:W-:Y:S05]  /*5d20*/  UMOV UR28, UR36 ;  /* 0x00000024001c7c82 */ /* 0x000fea0008000000 */
[----:B-1----:R-:W1:Y:S01]  /*5d30*/  @!P1 LDC R3, c[0x0][0xb0c] ;  /* 0x0002c300ff039b82 */ /* 0x002e620000000800 */
[----:B------:R-:W-:Y:S01]  /*5d40*/  IMAD.U32 R21, RZ, RZ, UR8 ;  /* 0x00000008ff157e24 */ /* 0x000fe2000f8e00ff */
[----:B------:R-:W-:Y:S01]  /*5d50*/  @!UP1 UIADD3 UR10, UPT, UPT, UR34, 0x40, URZ ;  /* 0x00000040220a9890 */ /* 0x000fe2000fffe0ff */
[----:B------:R-:W-:Y:S01]  /*5d60*/  @!P4 R2UR UR18, R20 ;  /* 0x000000001412c2ca */ /* 0x000fe200000e0000 */
[----:B------:R-:W-:Y:S01]  /*5d70*/  @!UP1 UIADD3 UR8, UPT, UPT, UR7, 0x1b00, URZ ;  /* 0x00001b0007089890 */ /* 0x000fe2000fffe0ff */
[----:B------:R-:W-:Y:S01]  /*5d80*/  @!P4 IMAD.MOV.U32 R20, RZ, RZ, 0x1000 ;  /* 0x00001000ff14c424 */ /* 0x000fe200078e00ff */
[----:B------:R-:W-:Y:S01]  /*5d90*/  @!P4 R2UR UR19, R21 ;  /* 0x000000001513c2ca */ /* 0x000fe200000e0000 */
[----:B------:R-:W-:Y:S01]  /*5da0*/  VOTEU.ALL UP1, P4 ;  /* 0x0000000000ff7886 */ /* 0x000fe20002020000 */
[----:B------:R-:W-:Y:S01]  /*5db0*/  UMOV UR9, UR25 ;  /* 0x0000001900097c82 */ /* 0x000fe20008000000 */
[----:B------:R-:W-:Y:S01]  /*5dc0*/  UMOV UR11, UR35 ;  /* 0x00000023000b7c82 */ /* 0x000fe20008000000 */
[----:B------:R-:W-:Y:S01]  /*5dd0*/  UMOV UR12, UR36 ;  /* 0x00000024000c7c82 */ /* 0x000fe20008000000 */
[----:B------:R-:W-:Y:S08]  /*5de0*/  UPRMT UR14, UR37, 0x654, UR25 ;  /* 0x00000654250e7896 */ /* 0x000ff00008000019 */
[----:B------:R1:W-:Y:S02]  /*5df0*/  @!UP2 UTMALDG.3D [UR24], [UR18], desc[UR16] ;  /* 0x000010181200a5b4 */ /* 0x0003e40008011000 */
[----:B-1----:R-:W-:Y:S01]  /*5e00*/  @!P1 ISETP.NE.AND P2, PT, R3, 0x1, PT ;  /* 0x000000010300980c */ /* 0x002fe20003f45270 */
[C---:B--2---:R-:W-:Y:S01]  /*5e10*/  @!P1 IMAD.HI.U32 R14, R13.reuse, R14, RZ ;  /* 0x0000000e0d0e9227 */ /* 0x044fe200078e00ff */
[----:B----4-:R-:W-:Y:S01]  /*5e20*/  @!P1 ISETP.NE.AND P0, PT, R10, 0x1, PT ;  /* 0x000000010a00980c */ /* 0x010fe20003f05270 */
[----:B------:R1:W-:Y:S01]  /*5e30*/  @!UP1 UTMALDG.3D [UR8], [UR18], desc[UR16] ;  /* 0x00001008120095b4 */ /* 0x0003e20008011000 */
[----:B------:R1:W-:Y:S01]  /*5e40*/  @!P4 SYNCS.ARRIVE.TRANS64.RED.A0TR RZ, [UR7+0x1e8], R20 ;  /* 0x0001e814ffffc9a7 */ /* 0x0003e20008300407 */
[C---:B------:R-:W-:Y:S01]  /*5e50*/  @!P1 IMAD.HI.U32 R11, R8.reuse, R11, RZ ;  /* 0x0000000b080b9227 */ /* 0x040fe200078e00ff */
[----:B------:R-:W-:Y:S04]  /*5e60*/  @!P1 SHF.R.U32.HI R14, RZ, R15, R14 ;  /* 0x0000000fff0e9219 */ /* 0x000fe8000001160e */
[----:B-----5:R-:W-:Y:S02]  /*5e70*/  @!P1 SHF.R.U32.HI R9, RZ, R0, R11 ;  /* 0x00000000ff099219 */ /* 0x020fe4000001160b */
[----:B------:R-:W-:Y:S02]  /*5e80*/  @!P1 SEL R14, R13, R14, !P2 ;  /* 0x0000000e0d0e9207 */ /* 0x000fe40005000000 */
[----:B------:R-:W-:Y:S05]  /*5e90*/  @!P1 SEL R9, R8, R9, !P0 ;  /* 0x0000000908099207 */ /* 0x000fea0004000000 */
[----:B------:R-:W-:Y:S01]  /*5ea0*/  @!P1 IMAD.IADD R0, R9, 0x1, -R14 ;  /* 0x0000000109009824 */ /* 0x000fe200078e0a0e */
[----:B------:R-:W-:Y:S01]  /*5eb0*/  SYNCS.ARRIVE.TRANS64.RED.A1T0 RZ, [UR14], RZ ;  /* 0x000000ffffff79a7 */ /* 0x000fe2000810040e */
[----:B------:R-:W-:Y:S02]  /*5ec0*/  @!P1 IMAD.IADD R9, R14, 0x1, -R9 ;  /* 0x000000010e099824 */ /* 0x000fe400078e0a09 */
[----:B------:R-:W-:Y:S02]  /*5ed0*/  @!P1 IMAD R13, R0, R3, R13 ;  /* 0x00000003000d9224 */ /* 0x000fe400078e020d */
[----:B------:R-:W-:Y:S01]  /*5ee0*/  @!P1 IMAD R8, R9, R10, R8 ;  /* 0x0000000a09089224 */ /* 0x000fe200078e0208 */
[----:B------:R-:W2:Y:S02]  /*5ef0*/  SYNCS.PHASECHK.TRANS64.TRYWAIT P5, [UR7+0x208], R12 ;  /* 0x0002080cff0075a7 */ /* 0x000ea400080a1107 */
[----:B-12---:R-:W-:Y:S05]  /*5f00*/  @!P5 BRA `(.L_x_121) ;  /* 0x0000004000a4d947 */ /* 0x006fea0003800000 */
.L_x_256:
[----:B-1----:R-:W-:Y:S01]  /*5f10*/  @!P4 IADD3 R3, P0, PT, R36, 0x580, RZ ;  /* 0x000005802403c810 */ /* 0x002fe20007f1e0ff */
[----:B------:R-:W-:Y:S01]  /*5f20*/  VOTEU.ALL UP1, P4 ;  /* 0x0000000000ff7886 */ /* 0x000fe20002020000 */
[----:B------:R-:W-:Y:S01]  /*5f30*/  VOTEU.ALL UP2, P4 ;  /* 0x0000000000ff7886 */ /* 0x000fe20002040000 */
[----:B------:R-:W-:Y:S01]  /*5f40*/  UMOV UR14, 0x0 ;  /* 0x00000000000e7882 */ /* 0x000fe20000000000 */
[----:B------:R-:W-:Y:S01]  /*5f50*/  @!P4 R2UR UR9, R3 ;  /* 0x000000000309c2ca */ /* 0x000fe200000e0000 */
[----:B------:R-:W-:Y:S01]  /*5f60*/  @!P4 IMAD.X R0, RZ, RZ, R37, P0 ;  /* 0x000000ffff00c224 */ /* 0x000fe200000e0625 */
[----:B------:R-:W-:Y:S01]  /*5f70*/  @!UP1 UIADD3 UR17, UPT, UPT, UR7, 0x1f0, URZ ;  /* 0x000001f007119890 */ /* 0x000fe2000fffe0ff */
[----:B------:R-:W-:Y:S01]  /*5f80*/  ISETP.NE.AND P0, PT, R27, 0x2, PT ;  /* 0x000000021b00780c */ /* 0x000fe20003f05270 */
[----:B------:R-:W-:Y:S01]  /*5f90*/  @!UP1 UIADD3 UR18, UPT, UPT, UR34, 0x20, URZ ;  /* 0x0000002022129890 */ /* 0x000fe2000fffe0ff */
[----:B------:R-:W-:Y:S01]  /*5fa0*/  LOP3.LUT R32, R32, 0x1, RZ, 0x3c, !PT ;  /* 0x0000000120207812 */ /* 0x000fe200078e3cff */
[----:B------:R-:W-:Y:S01]  /*5fb0*/  @!UP1 UIADD3 UR16, UPT, UPT, UR7, 0x2300, URZ ;  /* 0x0000230007109890 */ /* 0x000fe2000fffe0ff */
[----:B------:R-:W-:Y:S01]  /*5fc0*/  @!P4 R2UR UR8, R0 ;  /* 0x000000000008c2ca */ /* 0x000fe200000e0000 */
[----:B------:R-:W-:Y:S01]  /*5fd0*/  UMOV UR15, 0x10000000 ;  /* 0x10000000000f7882 */ /* 0x000fe20000000000 */
[----:B------:R-:W-:Y:S01]  /*5fe0*/  UMOV UR19, UR35 ;  /* 0x0000002300137c82 */ /* 0x000fe20008000000 */
[----:B------:R-:W-:Y:S01]  /*5ff0*/  UMOV UR20, UR36 ;  /* 0x0000002400147c82 */ /* 0x000fe20008000000 */
[----:B------:R-:W-:Y:S01]  /*6000*/  @!UP1 UIADD3 UR10, UPT, UPT, UR34, 0x50, URZ ;  /* 0x00000050220a9890 */ /* 0x000fe2000fffe0ff */
[----:B------:R-:W-:Y:S01]  /*6010*/  SEL R0, RZ, 0x1, P0 ;  /* 0x00000001ff007807 */ /* 0x000fe20000000000 */
[----:B------:R-:W-:Y:S01]  /*6020*/  IMAD.U32 R10, RZ, RZ, UR9 ;  /* 0x00000009ff0a7e24 */ /* 0x000fe2000f8e00ff */
[----:B------:R-:W-:Y:S01]  /*6030*/  UMOV UR11, UR35 ;  /* 0x00000023000b7c82 */ /* 0x000fe20008000000 */
[----:B------:R-:W-:Y:S01]  /*6040*/  UMOV UR12, UR36 ;  /* 0x00000024000c7c82 */ /* 0x000fe20008000000 */
[----:B------:R-:W-:Y:S01]  /*6050*/  UMOV UR9, UR17 ;  /* 0x0000001100097c82 */ /* 0x000fe20008000000 */
[----:B------:R-:W-:Y:S01]  /*6060*/  @P3 R2UR UR36, R24 ;  /* 0x00000000182432ca */ /* 0x000fe200000e0000 */
[----:B------:R-:W-:Y:S01]  /*6070*/  IMAD.IADD R20, R8, 0x1, R58 ;  /* 0x0000000108147824 */ /* 0x000fe200078e023a */
[----:B------:R-:W-:Y:S01]  /*6080*/  @!P4 R2UR UR22, R10 ;  /* 0x000000000a16c2ca */ /* 0x000fe200000e0000 */
[----:B------:R-:W-:Y:S01]  /*6090*/  IMAD.U32 R11, RZ, RZ, UR8 ;  /* 0x00000008ff0b7e24 */ /* 0x000fe2000f8e00ff */
[----:B------:R-:W-:Y:S01]  /*60a0*/  @!UP1 UIADD3 UR8, UPT, UPT, UR7, 0x2b00, URZ ;  /* 0x00002b0007089890 */ /* 0x000fe2000fffe0ff */
[----:B------:R-:W-:Y:S01]  /*60b0*/  LOP3.LUT R25, R25, R0, RZ, 0x3c, !PT ;  /* 0x0000000019197212 */ /* 0x000fe200078e3cff */
[----:B------:R-:W-:Y:S01]  /*60c0*/  VOTEU.ALL UP1, P4 ;  /* 0x0000000000ff7886 */ /* 0x000fe20002020000 */
[----:B------:R-:W-:Y:S01]  /*60d0*/  IMAD.IADD R21, R13, 0x1, R60 ;  /* 0x000000010d157824 */ /* 0x000fe200078e023c */
[----:B------:R-:W-:Y:S02]  /*60e0*/  @!P4 R2UR UR23, R11 ;  /* 0x000000000b17c2ca */ /* 0x000fe400000e0000 */
[----:B------:R-:W-:Y:S11]  /*60f0*/  SEL R27, R27, RZ, P0 ;  /* 0x000000ff1b1b7207 */ /* 0x000ff60000000000 */
[----:B------:R2:W-:Y:S01]  /*6100*/  @!UP2 UTMALDG.3D [UR16], [UR22], desc[UR14] ;  /* 0x00000e101600a5b4 */ /* 0x0005e20008011000 */
[----:B------:R2:W-:Y:S01]  /*6110*/  @!UP1 UTMALDG.3D [UR8], [UR22], desc[UR14] ;  /* 0x00000e08160095b4 */ /* 0x0005e20008011000 */
[----:B------:R2:W-:Y:S01]  /*6120*/  @!P4 SYNCS.ARRIVE.TRANS64.RED.A0TR RZ, [UR7+0x1f0], R23 ;  /* 0x0001f017ffffc9a7 */ /* 0x0005e20008300407 */
[----:B------:R-:W-:Y:S01]  /*6130*/  UPLOP3.LUT UP1, UPT, UPT, UPT, UPT, 0x80, 0x8 ;  /* 0x000000000008789c */ /* 0x000fe20003f2f070 */
[----:B------:R-:W-:Y:S01]  /*6140*/  SYNCS.ARRIVE.TRANS64.RED.A1T0 RZ, [UR13], RZ ;  /* 0x000000ffffff79a7 */ /* 0x000fe2000810040d */
[----:B------:R-:W-:Y:S09]  /*6150*/  @P3 BRA `(.L_x_122) ;  /* 0xfffffff000a83947 */ /* 0x000ff2000383ffff */
[----:B------:R-:W-:-:S04]  /*6160*/  SHF.L.U32 R3, R32, 0x1f, RZ ;  /* 0x0000001f20037819 */ /* 0x000fc800000006ff */
[----:B------:R-:W1:Y:S02]  /*6170*/  SYNCS.PHASECHK.TRANS64.TRYWAIT P0, [UR7+0x1f8], R3 ;  /* 0x0001f803ff0075a7 */ /* 0x000e640008001107 */
[----:B-1----:R-:W-:Y:S05]  /*6180*/  @!P0 BRA `(.L_x_123) ;  /* 0x00000040001c8947 */ /* 0x002fea0003800000 */
.L_x_258:
[----:B------:R-:W4:Y:S02]  /*6190*/  SYNCS.PHASECHK.TRANS64.TRYWAIT P0, [UR7+0x200], R3 ;  /* 0x00020003ff0075a7 */ /* 0x000f240008001107 */
[----:B----4-:R-:W-:Y:S05]  /*61a0*/  @!P0 BRA `(.L_x_124) ;  /* 0x00000040002c8947 */ /* 0x010fea0003800000 */
.L_x_260:
[----:B-1----:R-:W-:-:S07]  /*61b0*/  MOV R0, UR7 ;  /* 0x0000000700007c02 */ /* 0x002fce0008000f00 */
.L_x_125:
[----:B-1----:R-:W-:-:S04]  /*61c0*/  SHF.L.U32 R3, R32, 0x1f, RZ ;  /* 0x0000001f20037819 */ /* 0x002fc800000006ff */
[----:B------:R1:W4:Y:S03]  /*61d0*/  SYNCS.PHASECHK.TRANS64.TRYWAIT P0, [R0+URZ+0x208], R3 ;  /* 0x00020803000075a7 */ /* 0x00032600080011ff */
[----:B----4-:R-:W-:Y:S05]  /*61e0*/  @!P0 NANOSLEEP.SYNCS 0x989680 ;  /* 0x009896800000895d */ /* 0x010fea0003900000 */
[----:B------:R-:W4:Y:S02]  /*61f0*/  @!P0 SYNCS.PHASECHK.TRANS64 P0, [R0+URZ+0x208], R3 ;  /* 0x00020803000085a7 */ /* 0x000f2400080010ff */
[----:B--2-4-:R-:W-:Y:S05]  /*6200*/  @P0 EXIT ;  /* 0x000000000000094d */ /* 0x014fea0003800000 */
[----:B------:R-:W-:Y:S05]  /*6210*/  BRA `(.L_x_125) ;  /* 0xfffffffc00e87947 */ /* 0x000fea000383ffff */
.L_x_112:
[----:B------:R-:W-:-:S06]  /*6220*/  UISETP.GE.AND UP1, UPT, UR10, 0x4, UPT ;  /* 0x000000040a00788c */ /* 0x000fcc000bf26270 */
[----:B------:R-:W-:-:S13]  /*6230*/  PLOP3.LUT P0, PT, PT, PT, UP1, 0x80, 0x8 ;  /* 0x000000000008781c */ /* 0x000fda0003f0f018 */
[----:B------:R-:W-:Y:S05]  /*6240*/  @!P0 EXIT ;  /* 0x000000000000894d */ /* 0x000fea0003800000 */
[----:B------:R-:W-:Y:S01]  /*6250*/  BAR.SYNC.DEFER_BLOCKING 0x6, 0xa0 ;  /* 0x0182800000007b1d */ /* 0x000fe20000010000 */
[----:B------:R-:W-:Y:S02]  /*6260*/  IMAD.SHL.U32 R7, R66, 0x200000, RZ ;  /* 0x0020000042077824 */ /* 0x000fe400078e00ff */
[----:B------:R-:W-:Y:S02]  /*6270*/  HFMA2 R71, -RZ, RZ, 0, 5.9604644775390625e-08 ;  /* 0x00000001ff477431 */ /* 0x000fe400000001ff */
[C---:B------:R-:W-:Y:S01]  /*6280*/  IMAD.SHL.U32 R65, R72.reuse, 0x10, RZ ;  /* 0x0000001048417824 */ /* 0x040fe200078e00ff */
[----:B------:R-:W-:Y:S01]  /*6290*/  MOV R69, RZ ;  /* 0x000000ff00457202 */ /* 0x000fe20000000f00 */
[C---:B------:R-:W-:Y:S01]  /*62a0*/  IMAD.U32 R2, R72.reuse, 0x10000, RZ ;  /* 0x0001000048027824 */ /* 0x040fe200078e00ff */
[----:B------:R-:W-:Y:S01]  /*62b0*/  UMOV UR48, 0x400 ;  /* 0x0000040000307882 */ /* 0x000fe20000000000 */
[----:B------:R-:W1:Y:S01]  /*62c0*/  LDC R63, c[0x0][0x370] ;  /* 0x0000dc00ff3f7b82 */ /* 0x000e620000000800 */
[----:B------:R-:W-:Y:S01]  /*62d0*/  ULEA UR48, UR37, UR48, 0x18 ;  /* 0x0000003025307291 */ /* 0x000fe2000f8ec0ff */
[----:B------:R-:W-:Y:S01]  /*62e0*/  IMAD.SHL.U32 R64, R72, 0x2, RZ ;  /* 0x0000000248407824 */ /* 0x000fe200078e00ff */
[----:B------:R-:W-:Y:S01]  /*62f0*/  LOP3.LUT R7, R7, 0x200000, RZ, 0xc0, !PT ;  /* 0x0020000007077812 */ /* 0x000fe200078ec0ff */
[----:B------:R-:W-:Y:S01]  /*6300*/  IMAD.SHL.U32 R5, R66, 0x200, RZ ;  /* 0x0000020042057824 */ /* 0x000fe200078e00ff */
[C---:B------:R-:W-:Y:S01]  /*6310*/  LOP3.LUT R9, R65.reuse, 0x40, RZ, 0xc0, !PT ;  /* 0x0000004041097812 */ /* 0x040fe200078ec0ff */
[----:B------:R-:W-:Y:S01]  /*6320*/  UIADD3 UR4, UPT, UPT, UR48, 0x300, URZ ;  /* 0x0000030030047890 */ /* 0x000fe2000fffe0ff */
[----:B------:R-:W-:Y:S01]  /*6330*/  LOP3.LUT R0, R65, 0x5b0, RZ, 0xc0, !PT ;  /* 0x000005b041007812 */ /* 0x000fe200078ec0ff */
[----:B------:R-:W2:Y:S01]  /*6340*/  LDC R28, c[0x0][0xb0c] ;  /* 0x0002c300ff1c7b82 */ /* 0x000ea20000000800 */
[----:B------:R-:W-:Y:S01]  /*6350*/  LOP3.LUT R2, R7, 0x400000, R2, 0xf8, !PT ;  /* 0x0040000007027812 */ /* 0x000fe200078ef802 */
[----:B------:R-:W-:Y:S01]  /*6360*/  IMAD.MOV.U32 R33, RZ, RZ, RZ ;  /* 0x000000ffff217224 */ /* 0x000fe200078e00ff */
[----:B------:R-:W-:Y:S01]  /*6370*/  LOP3.LUT R64, R9, 0x8, R64, 0xf8, !PT ;  /* 0x0000000809407812 */ /* 0x000fe200078ef840 */
[----:B------:R-:W-:Y:S01]  /*6380*/  IMAD.MOV.U32 R70, RZ, RZ, RZ ;  /* 0x000000ffff467224 */ /* 0x000fe200078e00ff */
[----:B------:R-:W-:Y:S01]  /*6390*/  LOP3.LUT R5, R0, 0x200, R5, 0xf8, !PT ;  /* 0x0000020000057812 */ /* 0x000fe200078ef805 */
[----:B------:R-:W-:Y:S01]  /*63a0*/  IMAD.MOV.U32 R80, RZ, RZ, RZ ;  /* 0x000000ffff507224 */ /* 0x000fe200078e00ff */
[----:B------:R-:W-:Y:S01]  /*63b0*/  LOP3.LUT P0, RZ, R65, 0x40, RZ, 0xc0, !PT ;  /* 0x0000004041ff7812 */ /* 0x000fe2000780c0ff */
[----:B------:R-:W3:Y:S01]  /*63c0*/  LDC R61, c[0x0][0xb20] ;  /* 0x0002c800ff3d7b82 */ /* 0x000ee20000000800 */
[----:B------:R-:W4:Y:S01]  /*63d0*/  LDS R3, [UR48+0x2d0] ;  /* 0x0002d030ff037984 */ /* 0x000f220008000800 */
[----:B------:R-:W-:Y:S01]  /*63e0*/  LOP3.LUT R64, R5, R64, RZ, 0xfc, !PT ;  /* 0x0000004005407212 */ /* 0x000fe200078efcff */
[----:B------:R-:W-:Y:S01]  /*63f0*/  IMAD.U32 R67, RZ, RZ, UR4 ;  /* 0x00000004ff437e24 */ /* 0x000fe2000f8e00ff */
[----:B------:R-:W-:Y:S01]  /*6400*/  P2R R0, PR, RZ, 0x1 ;  /* 0x00000001ff007803 */ /* 0x000fe20000000000 */
[----:B------:R-:W1:Y:S01]  /*6410*/  LDCU.64 UR52, c[0x0][0x348] ;  /* 0x00006900ff3477ac */ /* 0x000e620008000a00 */
[----:B------:R-:W-:-:S02]  /*6420*/  LOP3.LUT R72, R72, 0x60, RZ, 0xc0, !PT ;  /* 0x0000006048487812 */ /* 0x000fc400078ec0ff */
[----:B------:R-:W1:Y:S01]  /*6430*/  LDC R27, c[0x0][0xb30] ;  /* 0x0002cc00ff1b7b82 */ /* 0x000e620000000800 */
[----:B------:R-:W1:Y:S01]  /*6440*/  LDCU.64 UR38, c[0x0][0x888] ;  /* 0x00011100ff2677ac */ /* 0x000e620008000a00 */
[----:B------:R-:W1:Y:S06]  /*6450*/  LDCU.64 UR44, c[0x0][0x890] ;  /* 0x00011200ff2c77ac */ /* 0x000e6c0008000a00 */
[----:B------:R-:W1:Y:S01]  /*6460*/  LDC.64 R56, c[0x0][0xb10] ;  /* 0x0002c400ff387b82 */ /* 0x000e620000000a00 */
[----:B------:R-:W-:Y:S01]  /*6470*/  UMOV UR50, URZ ;  /* 0x000000ff00327c82 */ /* 0x000fe20008000000 */
[----:B------:R-:W-:-:S06]  /*6480*/  UMOV UR49, URZ ;  /* 0x000000ff00317c82 */ /* 0x000fcc0008000000 */
[----:B------:R-:W1:Y:S08]  /*6490*/  LDC.64 R24, c[0x0][0xb18] ;  /* 0x0002c600ff187b82 */ /* 0x000e700000000a00 */
[----:B------:R-:W1:Y:S08]  /*64a0*/  LDC.64 R22, c[0x0][0xb28] ;  /* 0x0002ca00ff167b82 */ /* 0x000e700000000a00 */
[----:B------:R-:W1:Y:S01]  /*64b0*/  LDC.64 R54, c[0x0][0x8b0] ;  /* 0x00022c00ff367b82 */ /* 0x000e620000000a00 */
[----:B----4-:R-:W-:-:S07]  /*64c0*/  IMAD.IADD R2, R3, 0x1, R2 ;  /* 0x0000000103027824 */ /* 0x010fce00078e0202 */
[----:B------:R-:W4:Y:S08]  /*64d0*/  LDC.64 R52, c[0x0][0x8a8] ;  /* 0x00022a00ff347b82 */ /* 0x000f300000000a00 */
[----:B--23--:R-:W1:Y:S02]  /*64e0*/  LDC R62, c[0x0][0x374] ;  /* 0x0000dd00ff3e7b82 */ /* 0x00ce640000000800 */
.L_x_162:
[C---:B------:R-:W-:Y:S02]  /*64f0*/  LEA R0, R80.reuse, UR48, 0x3 ;  /* 0x0000003050007c11 */ /* 0x040fe4000f8e18ff */
[----:B------:R-:W-:Y:S02]  /*6500*/  SHF.L.U32 R3, R69, 0x1f, RZ ;  /* 0x0000001f45037819 */ /* 0x000fe400000006ff */
[----:B------:R-:W-:Y:S02]  /*6510*/  LEA R16, R80, UR48, 0x4 ;  /* 0x0000003050107c11 */ /* 0x000fe4000f8e20ff */
[----:B--2---:R-:W2:Y:S02]  /*6520*/  SYNCS.PHASECHK.TRANS64.TRYWAIT P0, [R0+URZ+0x220], R3 ;  /* 0x00022003000075a7 */ /* 0x004ea400080011ff */
[----:B--2---:R-:W-:Y:S05]  /*6530*/  @!P0 BRA `(.L_x_126) ;  /* 0x0000003c00608947 */ /* 0x004fea0003800000 */
.L_x_261:
[----:B------:R-:W3:Y:S01]  /*6540*/  LDC.64 R14, c[0x0][0xb10] ;  /* 0x0002c400ff0e7b82 */ /* 0x000ee20000000a00 */
[----:B------:R-:W4:Y:S01]  /*6550*/  LDS.128 R16, [R16+0x2b0] ;  /* 0x0002b00010107984 */ /* 0x000f220000000c00 */
[----:B-1----:R-:W-:Y:S01]  /*6560*/  ISETP.NE.AND P1, PT, R27, 0x1, PT ;  /* 0x000000011b00780c */ /* 0x002fe20003f25270 */
[----:B--2---:R-:W-:Y:S01]  /*6570*/  VIADD R0, R0, 0x230 ;  /* 0x0000023000007836 */ /* 0x004fe20000000000 */
[----:B------:R-:W-:Y:S04]  /*6580*/  ISETP.GE.AND P0, PT, R26, 0x1, PT ;  /* 0x000000011a00780c */ /* 0x000fe80003f06270 */
[----:B------:R-:W1:Y:S01]  /*6590*/  LDC.64 R12, c[0x0][0xb18] ;  /* 0x0002c600ff0c7b82 */ /* 0x000e620000000a00 */
[----:B------:R-:W-:Y:S01]  /*65a0*/  PRMT R0, RZ, 0x654, R0 ;  /* 0x00000654ff007816 */ /* 0x000fe20000000000 */
[----:B------:R-:W-:Y:S01]  /*65b0*/  @!PT LDS RZ, [RZ] ;  /* 0x00000000fffff984 */ /* 0x000fe20000000800 */
[----:B------:R-:W-:Y:S01]  /*65c0*/  @!PT LDS RZ, [RZ] ;  /* 0x00000000fffff984 */ /* 0x000fe20000000800 */
[----:B------:R-:W-:Y:S01]  /*65d0*/  @!PT LDS RZ, [RZ] ;  /* 0x00000000fffff984 */ /* 0x000fe20000000800 */
[----:B------:R-:W-:Y:S01]  /*65e0*/  @!PT LDS RZ, [RZ] ;  /* 0x00000000fffff984 */ /* 0x000fe20000000800 */
[----:B------:R2:W-:Y:S06]  /*65f0*/  MEMBAR.ALL.CTA ;  /* 0x0000000000007992 */ /* 0x0005ec0000008000 */
[----:B--2---:R-:W2:Y:S01]  /*6600*/  FENCE.VIEW.ASYNC.S ;  /* 0x00000000000073c6 */ /* 0x004ea20000000000 */
[----:B------:R-:W1:Y:S08]  /*6610*/  @!P1 LDC R11, c[0x0][0xb20] ;  /* 0x0002c800ff0b9b82 */ /* 0x000e700000000800 */
[----:B------:R-:W1:Y:S01]  /*6620*/  @!P1 LDC R10, c[0x0][0xb0c] ;  /* 0x0002c300ff0a9b82 */ /* 0x000e620000000800 */
[----:B--2---:R2:W-:Y:S01]  /*6630*/  SYNCS.ARRIVE.TRANS64.RED.A1T0 RZ, [R0+URZ], RZ ;  /* 0x000000ff00ff79a7 */ /* 0x0045e200081004ff */
[----:B----4-:R-:W-:Y:S04]  /*6640*/  LOP3.LUT P4, RZ, R18, 0x1, RZ, 0xc0, !PT ;  /* 0x0000000112ff7812 */ /* 0x010fe8000788c0ff */
[----:B------:R-:W-:Y:S09]  /*6650*/  P2R R73, PR, RZ, 0x10 ;  /* 0x00000010ff497803 */ /* 0x000ff20000000000 */
[----:B------:R-:W-:Y:S02]  /*6660*/  @P4 MOV R31, R16 ;  /* 0x00000010001f4202 */ /* 0x000fe40000000f00 */
[----:B------:R-:W-:Y:S01]  /*6670*/  @P4 LOP3.LUT R29, R17, 0xffff, RZ, 0xc0, !PT ;  /* 0x0000ffff111d4812 */ /* 0x000fe200078ec0ff */
[----:B--23--:R-:W-:Y:S06]  /*6680*/  @!P0 BRA `(.L_x_127) ;  /* 0x0000000000a48947 */ /* 0x00cfec0003800000 */
[----:B------:R-:W-:Y:S01]  /*6690*/  IMAD.HI.U32 R34, R62, R25, RZ ;  /* 0x000000193e227227 */ /* 0x000fe200078e00ff */
[----:B------:R-:W-:Y:S02]  /*66a0*/  ISETP.NE.AND P0, PT, R24, 0x1, PT ;  /* 0x000000011800780c */ /* 0x000fe40003f05270 */
[----:B------:R-:W-:Y:S01]  /*66b0*/  ISETP.NE.AND P2, PT, R26, 0x1, PT ;  /* 0x000000011a00780c */ /* 0x000fe20003f45270 */
[-C--:B------:R-:W-:Y:S01]  /*66c0*/  IMAD.HI.U32 R32, R63, R56.reuse, RZ ;  /* 0x000000383f207227 */ /* 0x080fe200078e00ff */
[----:B------:R-:W-:Y:S02]  /*66d0*/  SHF.R.U32.HI R37, RZ, R61, R34 ;  /* 0x0000003dff257219 */ /* 0x000fe40000011622 */
[----:B------:R-:W-:Y:S01]  /*66e0*/  ISETP.NE.AND P3, PT, R28, 0x1, PT ;  /* 0x000000011c00780c */ /* 0x000fe20003f65270 */
[----:B------:R-:W-:Y:S01]  /*66f0*/  IMAD.HI.U32 R38, R29, R25, RZ ;  /* 0x000000191d267227 */ /* 0x000fe200078e00ff */
[----:B------:R-:W-:Y:S02]  /*6700*/  SHF.R.U32.HI R32, RZ, R57, R32 ;  /* 0x00000039ff207219 */ /* 0x000fe40000011620 */
[----:B------:R-:W-:Y:S01]  /*6710*/  SEL R3, R62, R37, !P0 ;  /* 0x000000253e037207 */ /* 0x000fe20004000000 */
[----:B------:R-:W-:Y:S01]  /*6720*/  IMAD.HI.U32 R36, R31, R56, RZ ;  /* 0x000000381f247227 */ /* 0x000fe200078e00ff */
[----:B------:R-:W-:Y:S03]  /*6730*/  SEL R7, R63, R32, !P3 ;  /* 0x000000203f077207 */ /* 0x000fe60005800000 */
[-C--:B------:R-:W-:Y:S01]  /*6740*/  IMAD.HI.U32 R32, R3, R22.reuse, RZ ;  /* 0x0000001603207227 */ /* 0x080fe200078e00ff */
[----:B------:R-:W-:Y:S03]  /*6750*/  SHF.R.U32.HI R36, RZ, R57, R36 ;  /* 0x00000039ff247219 */ /* 0x000fe60000011624 */
[----:B------:R-:W-:Y:S01]  /*6760*/  IMAD.HI.U32 R34, R7, R22, RZ ;  /* 0x0000001607227227 */ /* 0x000fe200078e00ff */
[----:B------:R-:W-:Y:S02]  /*6770*/  @P2 SHF.R.U32.HI R3, RZ, R23, R32 ;  /* 0x00000017ff032219 */ /* 0x000fe40000011620 */
[----:B------:R-:W-:Y:S02]  /*6780*/  SHF.R.U32.HI R32, RZ, R61, R38 ;  /* 0x0000003dff207219 */ /* 0x000fe40000011626 */
[----:B------:R-:W-:Y:S01]  /*6790*/  @P2 SHF.R.U32.HI R7, RZ, R23, R34 ;  /* 0x00000017ff072219 */ /* 0x000fe20000011622 */
[C---:B------:R-:W-:Y:S01]  /*67a0*/  IMAD R4, R26.reuse, R3, RZ ;  /* 0x000000031a047224 */ /* 0x040fe200078e02ff */
[----:B------:R-:W-:Y:S02]  /*67b0*/  SEL R5, R29, R32, !P0 ;  /* 0x000000201d057207 */ /* 0x000fe40004000000 */
[----:B------:R-:W-:Y:S01]  /*67c0*/  SEL R3, R31, R36, !P3 ;  /* 0x000000241f037207 */ /* 0x000fe20005800000 */
[----:B------:R-:W-:Y:S01]  /*67d0*/  IMAD R6, R26, R7, RZ ;  /* 0x000000071a067224 */ /* 0x000fe200078e02ff */
[C---:B------:R-:W-:Y:S01]  /*67e0*/  ISETP.GE.AND P0, PT, R5.reuse, R4, PT ;  /* 0x000000040500720c */ /* 0x040fe20003f06270 */
[----:B------:R-:W-:Y:S03]  /*67f0*/  IMAD.HI.U32 R8, R5, R22, RZ ;  /* 0x0000001605087227 */ /* 0x000fe600078e00ff */
[----:B------:R-:W-:Y:S01]  /*6800*/  ISETP.GE.OR P0, PT, R3, R6, P0 ;  /* 0x000000060300720c */ /* 0x000fe20000706670 */
[----:B------:R-:W-:Y:S01]  /*6810*/  IMAD.MOV R6, RZ, RZ, -R3 ;  /* 0x000000ffff067224 */ /* 0x000fe200078e0a03 */
[-C--:B------:R-:W-:Y:S03]  /*6820*/  SHF.R.U32.HI R8, RZ, R23.reuse, R8 ;  /* 0x00000017ff087219 */ /* 0x080fe60000011608 */
[----:B------:R-:W-:Y:S01]  /*6830*/  IMAD R31, R28, R6, R31 ;  /* 0x000000061c1f7224 */ /* 0x000fe200078e021f */
[----:B------:R-:W-:Y:S05]  /*6840*/  SEL R9, R5, R8, !P2 ;  /* 0x0000000805097207 */ /* 0x000fea0005000000 */
[----:B------:R-:W-:Y:S02]  /*6850*/  IMAD.MOV R8, RZ, RZ, -R9 ;  /* 0x000000ffff087224 */ /* 0x000fe400078e0a09 */
[C---:B------:R-:W-:Y:S04]  /*6860*/  @!P0 IMAD.HI.U32 R4, R3.reuse, R22, RZ ;  /* 0x0000001603048227 */ /* 0x040fe800078e00ff */
[----:B------:R-:W-:Y:S01]  /*6870*/  IMAD R8, R26, R8, R5 ;  /* 0x000000081a087224 */ /* 0x000fe200078e0205 */
[----:B------:R-:W-:Y:S04]  /*6880*/  @!P0 SHF.R.U32.HI R4, RZ, R23, R4 ;  /* 0x00000017ff048219 */ /* 0x000fe80000011604 */
[----:B------:R-:W-:Y:S02]  /*6890*/  @!P0 SEL R0, R3, R4, !P2 ;  /* 0x0000000403008207 */ /* 0x000fe40005000000 */
[----:B------:R-:W-:Y:S02]  /*68a0*/  IADD3 R4, PT, PT, -R5, RZ, RZ ;  /* 0x000000ff05047210 */ /* 0x000fe40007ffe1ff */
[----:B------:R-:W-:Y:S01]  /*68b0*/  @!P0 IADD3 R9, PT, PT, R9, -R0, RZ ;  /* 0x8000000009098210 */ /* 0x000fe20007ffe0ff */
[----:B------:R-:W-:Y:S02]  /*68c0*/  @!P0 IMAD R0, R7, R8, R0 ;  /* 0x0000000807008224 */ /* 0x000fe400078e0200 */
[----:B------:R-:W-:Y:S02]  /*68d0*/  IMAD R29, R24, R4, R29 ;  /* 0x00000004181d7224 */ /* 0x000fe400078e021d */
[----:B------:R-:W-:Y:S02]  /*68e0*/  @!P0 IMAD R5, R9, R26, R3 ;  /* 0x0000001a09058224 */ /* 0x000fe400078e0203 */
[----:B------:R-:W-:Y:S04]  /*68f0*/  @!P0 IMAD.MOV.U32 R3, RZ, RZ, R0 ;  /* 0x000000ffff038224 */ /* 0x000fe800078e0000 */
[----:B------:R-:W-:Y:S02]  /*6900*/  IMAD R31, R3, R28, R31 ;  /* 0x0000001c031f7224 */ /* 0x000fe400078e021f */
[----:B------:R-:W-:Y:S07]  /*6910*/  IMAD R29, R5, R24, R29 ;  /* 0x00000018051d7224 */ /* 0x000fee00078e021d */
.L_x_127:
[----:B-1----:R-:W-:Y:S01]  /*6920*/  @!P1 ISETP.NE.AND P0, PT, R12, 0x1, PT ;  /* 0x000000010c00980c */ /* 0x002fe20003f05270 */
[----:B------:R-:W-:Y:S01]  /*6930*/  @!P1 IMAD.HI.U32 R4, R29, R13, RZ ;  /* 0x0000000d1d049227 */ /* 0x000fe200078e00ff */
[----:B------:R-:W-:Y:S01]  /*6940*/  R2UR UR42, R21 ;  /* 0x00000000152a72ca */ /* 0x000fe200000e0000 */
[----:B------:R-:W-:Y:S01]  /*6950*/  BSSY.RECONVERGENT B6, `(.L_x_128) ;  /* 0x0000031000067945 */ /* 0x000fe20003800200 */
[----:B------:R-:W-:Y:S01]  /*6960*/  R2UR UR41, R20 ;  /* 0x00000000142972ca */ /* 0x000fe200000e0000 */
[----:B------:R-:W-:Y:S01]  /*6970*/  @!P1 IMAD.HI.U32 R0, R31, R14, RZ ;  /* 0x0000000e1f009227 */ /* 0x000fe200078e00ff */
[----:B------:R-:W-:Y:S02]  /*6980*/  @!P1 SHF.R.U32.HI R4, RZ, R11, R4 ;  /* 0x0000000bff049219 */ /* 0x000fe40000011604 */
[----:B------:R-:W-:Y:S01]  /*6990*/  @!P1 ISETP.NE.AND P2, PT, R10, 0x1, PT ;  /* 0x000000010a00980c */ /* 0x000fe20003f45270 */
[----:B------:R-:W-:Y:S01]  /*69a0*/  VIADD R80, R80, 0x1 ;  /* 0x0000000150507836 */ /* 0x000fe20000000000 */
[----:B------:R-:W-:Y:S02]  /*69b0*/  @!P1 SEL R3, R29, R4, !P0 ;  /* 0x000000041d039207 */ /* 0x000fe40004000000 */
[----:B------:R-:W-:Y:S02]  /*69c0*/  @!P1 SHF.R.U32.HI R0, RZ, R15, R0 ;  /* 0x0000000fff009219 */ /* 0x000fe40000011600 */
[----:B------:R-:W-:Y:S01]  /*69d0*/  LOP3.LUT P0, RZ, R67, 0x90, RZ, 0xc0, !PT ;  /* 0x0000009043ff7812 */ /* 0x000fe2000780c0ff */
[----:B------:R-:W-:Y:S01]  /*69e0*/  USHF.L.U32 UR42, UR42, 0x6, URZ ;  /* 0x000000062a2a7899 */ /* 0x000fe200080006ff */
[----:B------:R-:W-:Y:S01]  /*69f0*/  @!P1 SEL R4, R31, R0, !P2 ;  /* 0x000000001f049207 */ /* 0x000fe20005000000 */
[----:B------:R-:W-:Y:S01]  /*6a00*/  UIMAD UR41, UR41, 0x60, URZ ;  /* 0x00000060292978a4 */ /* 0x000fe2000f8e02ff */
[----:B------:R-:W-:Y:S03]  /*6a10*/  @P4 SHF.R.U32.HI R68, RZ, 0x10, R17 ;  /* 0x00000010ff444819 */ /* 0x000fe60000011611 */
[----:B------:R-:W-:Y:S02]  /*6a20*/  @!P1 IMAD.IADD R0, R3, 0x1, -R4 ;  /* 0x0000000103009824 */ /* 0x000fe400078e0a04 */
[----:B------:R-:W-:Y:S02]  /*6a30*/  @!P1 IMAD.IADD R3, R4, 0x1, -R3 ;  /* 0x0000000104039824 */ /* 0x000fe400078e0a03 */
[----:B------:R-:W-:Y:S02]  /*6a40*/  @!P1 IMAD R31, R0, R10, R31 ;  /* 0x0000000a001f9224 */ /* 0x000fe400078e021f */
[----:B------:R-:W-:Y:S01]  /*6a50*/  @!P1 IMAD R29, R3, R12, R29 ;  /* 0x0000000c031d9224 */ /* 0x000fe200078e021d */
[----:B------:R-:W-:Y:S06]  /*6a60*/  @!P0 BRA `(.L_x_129) ;  /* 0x00000000007c8947 */ /* 0x000fec0003800000 */
[----:B------:R-:W1:Y:S01]  /*6a70*/  LDCU.64 UR8, c[0x4][0x80] ;  /* 0x01001000ff0877ac */ /* 0x000e620008000a00 */
[----:B------:R-:W-:Y:S01]  /*6a80*/  MOV R16, 0x0 ;  /* 0x0000000000107802 */ /* 0x000fe20000000f00 */
[----:B------:R-:W-:Y:S02]  /*6a90*/  HFMA2 R12, -RZ, RZ, 0, 5.9604644775390625e-08 ;  /* 0x00000001ff0c7431 */ /* 0x000fe400000001ff */
[----:B------:R-:W-:Y:S01]  /*6aa0*/  IMAD.MOV.U32 R8, RZ, RZ, 0x70 ;  /* 0x00000070ff087424 */ /* 0x000fe200078e00ff */
[----:B------:R2:W3:Y:S01]  /*6ab0*/  LDC.64 R14, c[0x4][R16] ;  /* 0x01000000100e7b82 */ /* 0x0004e20000000a00 */
[----:B------:R-:W4:Y:S01]  /*6ac0*/  LDCU.64 UR6, c[0x4][0x88] ;  /* 0x01001100ff0677ac */ /* 0x000f220008000a00 */
[----:B------:R-:W-:Y:S01]  /*6ad0*/  IMAD.MOV.U32 R13, RZ, RZ, RZ ;  /* 0x000000ffff0d7224 */ /* 0x000fe200078e00ff */
[----:B------:R-:W2:Y:S01]  /*6ae0*/  LDCU.64 UR4, c[0x4][0x8] ;  /* 0x01000100ff0477ac */ /* 0x000ea20008000a00 */
[----:B-1----:R-:W-:Y:S01]  /*6af0*/  MOV R5, UR9 ;  /* 0x0000000900057c02 */ /* 0x002fe20008000f00 */
[----:B------:R-:W-:Y:S01]  /*6b00*/  IMAD.U32 R4, RZ, RZ, UR8 ;  /* 0x00000008ff047e24 */ /* 0x000fe2000f8e00ff */
[----:B----4-:R-:W-:Y:S01]  /*6b10*/  MOV R7, UR7 ;  /* 0x0000000700077c02 */ /* 0x010fe20008000f00 */
[----:B------:R-:W-:Y:S01]  /*6b20*/  IMAD.U32 R6, RZ, RZ, UR6 ;  /* 0x00000006ff067e24 */ /* 0x000fe2000f8e00ff */
[----:B--2---:R-:W-:Y:S01]  /*6b30*/  MOV R11, UR5 ;  /* 0x00000005000b7c02 */ /* 0x004fe20008000f00 */
[----:B------:R-:W-:Y:S02]  /*6b40*/  IMAD.U32 R10, RZ, RZ, UR4 ;  /* 0x00000004ff0a7e24 */ /* 0x000fe4000f8e00ff */
[----:B------:R-:W-:Y:S07]  /*6b50*/  LEPC R20, `(.L_x_130) ;  /* 0x000000001014794e */ /* 0x000fee0000000000 */
[----:B---3-5:R-:W-:Y:S05]  /*6b60*/  CALL.ABS.NOINC R14 ;  /* 0x000000000e007343 */ /* 0x028fea0003c00000 */
.L_x_130:
[----:B------:R-:W1:Y:S01]  /*6b70*/  LDCU.64 UR8, c[0x4][0x80] ;  /* 0x01001000ff0877ac */ /* 0x000e620008000a00 */
[----:B------:R-:W2:Y:S01]  /*6b80*/  LDC.64 R16, c[0x4][R16] ;  /* 0x0100000010107b82 */ /* 0x000ea20000000a00 */
[----:B------:R-:W-:Y:S02]  /*6b90*/  HFMA2 R12, -RZ, RZ, 0, 5.9604644775390625e-08 ;  /* 0x00000001ff0c7431 */ /* 0x000fe400000001ff */
[----:B------:R-:W-:Y:S02]  /*6ba0*/  IMAD.MOV.U32 R8, RZ, RZ, 0x70 ;  /* 0x00000070ff087424 */ /* 0x000fe400078e00ff */
[----:B------:R-:W-:Y:S01]  /*6bb0*/  IMAD.MOV.U32 R13, RZ, RZ, RZ ;  /* 0x000000ffff0d7224 */ /* 0x000fe200078e00ff */
[----:B------:R-:W3:Y:S01]  /*6bc0*/  LDCU.64 UR6, c[0x4][0x88] ;  /* 0x01001100ff0677ac */ /* 0x000ee20008000a00 */
[----:B------:R-:W4:Y:S01]  /*6bd0*/  LDCU.64 UR4, c[0x4][0x8] ;  /* 0x01000100ff0477ac */ /* 0x000f220008000a00 */
[----:B-1----:R-:W-:Y:S02]  /*6be0*/  MOV R4, UR8 ;  /* 0x0000000800047c02 */ /* 0x002fe40008000f00 */
[----:B------:R-:W-:Y:S02]  /*6bf0*/  MOV R5, UR9 ;  /* 0x0000000900057c02 */ /* 0x000fe40008000f00 */
[----:B---3--:R-:W-:Y:S01]  /*6c00*/  MOV R7, UR7 ;  /* 0x0000000700077c02 */ /* 0x008fe20008000f00 */
[----:B------:R-:W-:Y:S01]  /*6c10*/  IMAD.U32 R6, RZ, RZ, UR6 ;  /* 0x00000006ff067e24 */ /* 0x000fe2000f8e00ff */
[----:B----4-:R-:W-:Y:S01]  /*6c20*/  MOV R11, UR5 ;  /* 0x00000005000b7c02 */ /* 0x010fe20008000f00 */
[----:B------:R-:W-:Y:S02]  /*6c30*/  IMAD.U32 R10, RZ, RZ, UR4 ;  /* 0x00000004ff0a7e24 */ /* 0x000fe4000f8e00ff */
[----:B------:R-:W-:Y:S07]  /*6c40*/  LEPC R20, `(.L_x_129) ;  /* 0x000000001014794e */ /* 0x000fee0000000000 */
[----:B--2---:R-:W-:Y:S05]  /*6c50*/  CALL.ABS.NOINC R16 ;  /* 0x0000000010007343 */ /* 0x004fea0003c00000 */
.L_x_129:
[----:B------:R-:W-:Y:S05]  /*6c60*/  BSYNC.RECONVERGENT B6 ;  /* 0x0000000000067941 */ /* 0x000fea0003800200 */
.L_x_128:
[----:B------:R-:W-:Y:S01]  /*6c70*/  ISETP.NE.U32.AND P4, PT, R54, RZ, PT ;  /* 0x000000ff3600720c */ /* 0x000fe20003f85070 */
[----:B------:R-:W-:Y:S01]  /*6c80*/  UISETP.NE.AND UP2, UPT, UR51, URZ, UPT ;  /* 0x000000ff3300728c */ /* 0x000fe2000bf45270 */
[----:B------:R-:W-:Y:S01]  /*6c90*/  ISETP.NE.U32.AND P2, PT, RZ, UR38, PT ;  /* 0x00000026ff007c0c */ /* 0x000fe2000bf45070 */
[----:B------:R-:W-:Y:S01]  /*6ca0*/  UISETP.NE.U32.AND UP1, UPT, UR44, URZ, UPT ;  /* 0x000000ff2c00728c */ /* 0x000fe2000bf25070 */
[----:B------:R-:W-:Y:S01]  /*6cb0*/  ISETP.NE.AND.EX P4, PT, R55, RZ, PT, P4 ;  /* 0x000000ff3700720c */ /* 0x000fe20003f85340 */
[----:B------:R-:W-:Y:S01]  /*6cc0*/  UPLOP3.LUT UP0, UPT, UPT, UPT, UPT, 0x40, 0x4 ;  /* 0x000000000004789c */ /* 0x000fe20003f0e870 */
[----:B------:R-:W-:Y:S01]  /*6cd0*/  ISETP.NE.AND.EX P2, PT, RZ, UR39, PT, P2 ;  /* 0x00000027ff007c0c */ /* 0x000fe2000bf45320 */
[----:B------:R-:W-:Y:S01]  /*6ce0*/  UISETP.NE.AND.EX UP1, UPT, UR45, URZ, UPT, UP1 ;  /* 0x000000ff2d00728c */ /* 0x000fe2000bf25310 */
[----:B------:R-:W-:Y:S04]  /*6cf0*/  PLOP3.LUT P1, PT, PT, PT, UP2, 0x80, 0x8 ;  /* 0x000000000008781c */ /* 0x000fe80003f2f028 */
[----:B------:R-:W-:Y:S06]  /*6d00*/  @UP2 UPLOP3.LUT UP0, UPT, UPT, UPT, UP1, 0x80, 0x8 ;  /* 0x000000000008289c */ /* 0x000fec0003f0f010 */
[----:B------:R-:W-:Y:S01]  /*6d10*/  PLOP3.LUT P0, PT, PT, PT, UP0, 0x80, 0x8 ;  /* 0x000000000008781c */ /* 0x000fe20003f0f008 */
[----:B------:R-:W-:Y:S01]  /*6d20*/  @!UPT UIADD3 URZ, UPT, UPT, URZ, URZ, URZ ;  /* 0x000000fffffff290 */ /* 0x000fe2000fffe0ff */
[----:B------:R-:W-:Y:S11]  /*6d30*/  BRA.U !UP1, `(.L_x_131) ;  /* 0x0000000109387547 */ /* 0x000ff6000b800000 */
[----:B------:R-:W-:Y:S01]  /*6d40*/  UISETP.NE.U32.AND UP0, UPT, UR38, URZ, UPT ;  /* 0x000000ff2600728c */ /* 0x000fe2000bf05070 */
[----:B------:R-:W-:Y:S02]  /*6d50*/  HFMA2 R0, -RZ, RZ, 0, 5.9604644775390625e-08 ;  /* 0x00000001ff007431 */ /* 0x000fe400000001ff */
[----:B------:R-:W-:Y:S01]  /*6d60*/  IMAD.MOV.U32 R59, RZ, RZ, 0x1 ;  /* 0x00000001ff3b7424 */ /* 0x000fe200078e00ff */
[----:B------:R-:W-:Y:S06]  /*6d70*/  UISETP.NE.AND.EX UP0, UPT, UR39, URZ, UPT, UP0 ;  /* 0x000000ff2700728c */ /* 0x000fec000bf05300 */
[----:B------:R-:W-:Y:S05]  /*6d80*/  PLOP3.LUT P3, PT, PT, PT, UP0, 0x80, 0x8 ;  /* 0x000000000008781c */ /* 0x000fea0003f6f008 */
[----:B------:R-:W1:Y:S01]  /*6d90*/  @UP0 LDCU.64 UR6, c[0x0][0x888] ;  /* 0x00011100ff0607ac */ /* 0x000e620008000a00 */
[----:B------:R-:W-:Y:S07]  /*6da0*/  @UP0 UIMAD UR4, UR36, UR44, URZ ;  /* 0x0000002c240402a4 */ /* 0x000fee000f8e02ff */
[----:B------:R-:W-:Y:S01]  /*6db0*/  @!P3 PRMT R59, R0, 0x7610, R59 ;  /* 0x00007610003bb816 */ /* 0x000fe2000000003b */
[----:B-1----:R-:W-:Y:S03]  /*6dc0*/  @UP0 UIMAD.WIDE UR6, UR4, 0x4, UR6 ;  /* 0x00000004040608a5 */ /* 0x002fe6000f8e0206 */
[----:B------:R-:W1:Y:S03]  /*6dd0*/  @!UP0 LDCU UR4, c[0x0][0x880] ;  /* 0x00011000ff0487ac */ /* 0x000e660008000800 */
[----:B------:R-:W-:Y:S01]  /*6de0*/  IMAD.U32 R4, RZ, RZ, UR6 ;  /* 0x00000006ff047e24 */ /* 0x000fe2000f8e00ff */
[----:B------:R-:W-:Y:S05]  /*6df0*/  MOV R5, UR7 ;  /* 0x0000000700057c02 */ /* 0x000fea0008000f00 */
[----:B-----5:R2:W5:Y:S02]  /*6e00*/  @P3 LDG.E R35, desc[UR46][R4.64] ;  /* 0x0000002e04233981 */ /* 0x020564000c1e1900 */
[----:B-12---:R-:W-:Y:S02]  /*6e10*/  @!P3 IMAD.U32 R35, RZ, RZ, UR4 ;  /* 0x00000004ff23be24 */ /* 0x006fe4000f8e00ff */
.L_x_131:
[----:B------:R-:W-:Y:S05]  /*6e20*/  @!P4 BRA `(.L_x_132) ;  /* 0x000000000020c947 */ /* 0x000fea0003800000 */
[----:B------:R-:W-:Y:S04]  /*6e30*/  ISETP.NE.U32.AND P3, PT, R52, RZ, PT ;  /* 0x000000ff3400720c */ /* 0x000fe80003f65070 */
[----:B------:R-:W-:Y:S11]  /*6e40*/  ISETP.NE.AND.EX P3, PT, R53, RZ, PT, P3 ;  /* 0x000000ff3500720c */ /* 0x000ff60003f65330 */
[----:B------:R-:W-:Y:S02]  /*6e50*/  @!UPT UIADD3 URZ, UPT, UPT, URZ, URZ, URZ ;  /* 0x000000fffffff290 */ /* 0x000fe4000fffe0ff */
[----:B------:R-:W1:Y:S01]  /*6e60*/  @P3 LDC.64 R4, c[0x0][0x8a8] ;  /* 0x00022a00ff043b82 */ /* 0x000e620000000a00 */
[----:B------:R-:W-:Y:S04]  /*6e70*/  @P3 IMAD R0, R54, UR36, RZ ;  /* 0x0000002436003c24 */ /* 0x000fe8000f8e02ff */
[----:B-1----:R-:W-:Y:S05]  /*6e80*/  @P3 IMAD.WIDE R4, R0, 0x4, R4 ;  /* 0x0000000400043825 */ /* 0x002fea00078e0204 */
[----:B-----5:R1:W5:Y:S02]  /*6e90*/  @P3 LDG.E R30, desc[UR46][R4.64] ;  /* 0x0000002e041e3981 */ /* 0x020364000c1e1900 */
[----:B-1----:R-:W2:Y:S02]  /*6ea0*/  @!P3 LDC R30, c[0x0][0x8a0] ;  /* 0x00022800ff1ebb82 */ /* 0x002ea40000000800 */
.L_x_132:
[----:B-----5:R-:W-:Y:S01]  /*6eb0*/  FSETP.NEU.AND P3, PT, R35, RZ, PT ;  /* 0x000000ff2300720b */ /* 0x020fe20003f6d000 */
[----:B------:R-:W-:Y:S01]  /*6ec0*/  IMAD.SHL.U32 R81, R64, 0x2, RZ ;  /* 0x0000000240517824 */ /* 0x000fe200078e00ff */
[----:B------:R-:W-:Y:S01]  /*6ed0*/  SEL R5, RZ, 0xffffffff, P2 ;  /* 0xffffffffff057807 */ /* 0x000fe20001000000 */
[----:B------:R-:W-:Y:S01]  /*6ee0*/  BSSY B1, `(.L_x_133) ;  /* 0x0000034000017945 */ /* 0x000fe20003800000 */
[----:B------:R-:W-:Y:S01]  /*6ef0*/  @P1 LOP3.LUT P2, RZ, R59, 0xff, RZ, 0xc0, !PT ;  /* 0x000000ff3bff1812 */ /* 0x000fe2000784c0ff */
[----:B------:R-:W-:Y:S01]  /*6f00*/  IMAD.MOV.U32 R39, RZ, RZ, 0x1 ;  /* 0x00000001ff277424 */ /* 0x000fe200078e00ff */
[----:B------:R-:W-:Y:S01]  /*6f10*/  @P1 SEL R0, RZ, 0xffffffff, P3 ;  /* 0xffffffffff001807 */ /* 0x000fe20001800000 */
[----:B------:R-:W-:Y:S01]  /*6f20*/  IMAD R32, R33, 0x30, R2 ;  /* 0x0000003021207824 */ /* 0x000fe200078e0202 */
[----:B------:R-:W-:Y:S01]  /*6f30*/  LOP3.LUT R71, R71, 0x1, RZ, 0x3c, !PT ;  /* 0x0000000147477812 */ /* 0x000fe200078e3cff */
[----:B------:R-:W-:Y:S01]  /*6f40*/  IMAD.MOV.U32 R38, RZ, RZ, RZ ;  /* 0x000000ffff267224 */ /* 0x000fe200078e00ff */
[----:B------:R-:W-:Y:S02]  /*6f50*/  @P0 SEL R0, R5, R0, !P2 ;  /* 0x0000000005000207 */ /* 0x000fe40005000000 */
[----:B------:R-:W-:Y:S02]  /*6f60*/  CS2R R50, SRZ ;  /* 0x0000000000327805 */ /* 0x000fe4000001ff00 */
[----:B------:R-:W-:Y:S02]  /*6f70*/  LEA R74, R33, UR48, 0x3 ;  /* 0x00000030214a7c11 */ /* 0x000fe4000f8e18ff */
[----:B------:R-:W-:Y:S02]  /*6f80*/  CS2R R48, SRZ ;  /* 0x0000000000307805 */ /* 0x000fe4000001ff00 */
[----:B------:R-:W-:Y:S02]  /*6f90*/  @P1 LOP3.LUT R0, R0, 0x1, RZ, 0xc0, !PT ;  /* 0x0000000100001812 */ /* 0x000fe400078ec0ff */
[----:B------:R-:W-:Y:S02]  /*6fa0*/  CS2R R42, SRZ ;  /* 0x00000000002a7805 */ /* 0x000fe4000001ff00 */
[----:B------:R-:W-:Y:S02]  /*6fb0*/  SHF.L.U32 R3, R70, 0x1f, RZ ;  /* 0x0000001f46037819 */ /* 0x000fe400000006ff */
[----:B------:R-:W-:Y:S02]  /*6fc0*/  CS2R R40, SRZ ;  /* 0x0000000000287805 */ /* 0x000fe4000001ff00 */
[----:B------:R-:W-:Y:S01]  /*6fd0*/  ISETP.NE.U32.OR P5, PT, R0, 0x1, !P1 ;  /* 0x000000010000780c */ /* 0x000fe20004fa5470 */
[----:B------:R-:W-:Y:S01]  /*6fe0*/  VIADD R86, R81, UR48 ;  /* 0x0000003051567c36 */ /* 0x000fe20008000000 */
[----:B------:R-:W-:Y:S02]  /*6ff0*/  PLOP3.LUT P2, PT, PT, PT, UP1, 0x80, 0x8 ;  /* 0x000000000008781c */ /* 0x000fe40003f4f018 */
[----:B------:R-:W-:Y:S02]  /*7000*/  SEL R0, RZ, 0xffffffff, P3 ;  /* 0xffffffffff007807 */ /* 0x000fe40001800000 */
[----:B------:R-:W-:Y:S02]  /*7010*/  LOP3.LUT P3, R75, R59, 0xff, RZ, 0xc0, !PT ;  /* 0x000000ff3b4b7812 */ /* 0x000fe4000786c0ff */
[----:B------:R-:W-:Y:S05]  /*7020*/  P2R R82, PR, RZ, 0x20 ;  /* 0x00000020ff527803 */ /* 0x000fea0000000000 */
[----:B------:R-:W-:Y:S02]  /*7030*/  @P5 SHF.L.U32 R4, R71, 0x1f, RZ ;  /* 0x0000001f47045819 */ /* 0x000fe400000006ff */
[----:B------:R-:W-:Y:S02]  /*7040*/  @P2 SEL R0, R5, R0, !P3 ;  /* 0x0000000005002207 */ /* 0x000fe40005800000 */
[----:B------:R-:W1:Y:S02]  /*7050*/  @P5 SYNCS.PHASECHK.TRANS64.TRYWAIT P1, [UR48+0x1e0], R4 ;  /* 0x0001e004ff0055a7 */ /* 0x000e640008021130 */
[----:B------:R-:W-:Y:S04]  /*7060*/  LOP3.LUT R0, R0, 0x1, RZ, 0xc0, !PT ;  /* 0x0000000100007812 */ /* 0x000fe800078ec0ff */
[----:B------:R-:W-:Y:S04]  /*7070*/  ISETP.NE.U32.AND P4, PT, R0, 0x1, PT ;  /* 0x000000010000780c */ /* 0x000fe80003f85070 */
[----:B------:R-:W-:Y:S01]  /*7080*/  P2R R84, PR, RZ, 0x10 ;  /* 0x00000010ff547803 */ /* 0x000fe20000000000 */
[----:B------:R3:W4:Y:S01]  /*7090*/  SYNCS.PHASECHK.TRANS64.TRYWAIT P0, [R74+URZ+0x240], R3 ;  /* 0x000240034a0075a7 */ /* 0x00072200080011ff */
[----:B-1----:R-:W-:Y:S01]  /*70a0*/  @P5 SEL R39, RZ, 0x1, !P1 ;  /* 0x00000001ff275807 */ /* 0x002fe20004800000 */
[----:B---3--:R-:W-:Y:S06]  /*70b0*/  @!P5 BRA `(.L_x_134) ;  /* 0x000000000058d947 */ /* 0x008fec0003800000 */
[C---:B------:R-:W-:Y:S01]  /*70c0*/  VIADD R0, R86.reuse, 0x300 ;  /* 0x0000030056007836 */ /* 0x040fe20000000000 */
[----:B------:R-:W-:Y:S01]  /*70d0*/  LOP3.LUT P5, RZ, R65, 0x40, RZ, 0xc0, !PT ;  /* 0x0000004041ff7812 */ /* 0x000fe200078ac0ff */
[----:B------:R-:W-:Y:S01]  /*70e0*/  BSSY B0, `(.L_x_135) ;  /* 0x000000e000007945 */ /* 0x000fe20003800000 */
[----:B------:R-:W-:Y:S01]  /*70f0*/  ISETP.NE.AND P2, PT, R39, RZ, PT ;  /* 0x000000ff2700720c */ /* 0x000fe20003f45270 */
[----:B------:R-:W-:Y:S01]  /*7100*/  @P4 VIADD R4, R86, 0x310 ;  /* 0x0000031056044836 */ /* 0x000fe20000000000 */
[----:B------:R-:W-:Y:S01]  /*7110*/  PLOP3.LUT P1, PT, PT, PT, PT, 0x8, 0x80 ;  /* 0x000000000080781c */ /* 0x000fe20003f2e170 */
[----:B------:R-:W-:Y:S01]  /*7120*/  IMAD.MOV.U32 R51, RZ, RZ, RZ ;  /* 0x000000ffff337224 */ /* 0x000fe200078e00ff */
[----:B------:R-:W-:Y:S02]  /*7130*/  @P4 PLOP3.LUT P1, PT, P5, PT, PT, 0x80, 0x8 ;  /* 0x000000000008481c */ /* 0x000fe40002f2f070 */
[----:B------:R-:W-:Y:S02]  /*7140*/  CS2R R48, SRZ ;  /* 0x0000000000307805 */ /* 0x000fe4000001ff00 */
[----:B------:R-:W-:Y:S02]  /*7150*/  CS2R R42, SRZ ;  /* 0x00000000002a7805 */ /* 0x000fe4000001ff00 */
[----:B------:R-:W-:Y:S07]  /*7160*/  CS2R R40, SRZ ;  /* 0x0000000000287805 */ /* 0x000fee000001ff00 */
[----:B------:R-:W-:Y:S01]  /*7170*/  @P1 VIADD R4, R0, 0xfffffff0 ;  /* 0xfffffff000041836 */ /* 0x000fe20000000000 */
[----:B------:R-:W-:Y:S06]  /*7180*/  @P2 BRA `(.L_x_136) ;  /* 0x00000000000c2947 */ /* 0x000fec0003800000 */
[----:B------:R-:W-:Y:S04]  /*7190*/  SHF.L.U32 R5, R71, 0x1f, RZ ;  /* 0x0000001f47057819 */ /* 0x000fe800000006ff */
[----:B------:R-:W1:Y:S02]  /*71a0*/  SYNCS.PHASECHK.TRANS64.TRYWAIT P1, [UR48+0x1e0], R5 ;  /* 0x0001e005ff0075a7 */ /* 0x000e640008021130 */
[----:B-1----:R-:W-:Y:S05]  /*71b0*/  @!P1 BRA `(.L_x_137) ;  /* 0x0000003000549947 */ /* 0x002fea0003800000 */
.L_x_136:
[----:B------:R-:W-:Y:S05]  /*71c0*/  BSYNC B0 ;  /* 0x0000000000007941 */ /* 0x000fea0003800000 */
.L_x_135:
[----:B------:R-:W-:Y:S01]  /*71d0*/  ISETP.NE.AND P1, PT, R84, RZ, PT ;  /* 0x000000ff5400720c */ /* 0x000fe20003f25270 */
[----:B------:R-:W-:Y:S11]  /*71e0*/  HFMA2 R38, -RZ, RZ, 0, 5.9604644775390625e-08 ;  /* 0x00000001ff267431 */ /* 0x000ff600000001ff */
[----:B------:R-:W-:Y:S01]  /*71f0*/  @!UPT UIADD3 URZ, UPT, UPT, URZ, URZ, URZ ;  /* 0x000000fffffff290 */ /* 0x000fe2000fffe0ff */
[----:B------:R3:W1:Y:S04]  /*7200*/  @P1 LDS.128 R48, [R4] ;  /* 0x0000000004301984 */ /* 0x0006680000000c00 */
[----:B------:R3:W1:Y:S02]  /*7210*/  @P1 LDS.128 R40, [R81+UR48+0x300] ;  /* 0x0003003051281984 */ /* 0x0006640008000c00 */
.L_x_134:
[----:B------:R-:W-:Y:S05]  /*7220*/  BSYNC B1 ;  /* 0x0000000000017941 */ /* 0x000fea0003800000 */
.L_x_133:
[----:B-1----:R-:W-:Y:S04]  /*7230*/  SHF.R.U32.HI R5, RZ, 0x15, R32 ;  /* 0x00000015ff057819 */ /* 0x002fe80000011620 */
[----:B------:R-:W-:Y:S01]  /*7240*/  LOP3.LUT P1, RZ, R5, 0x3, R66, 0x48, !PT ;  /* 0x0000000305ff7812 */ /* 0x000fe20007824842 */
[----:B------:R-:W-:Y:S01]  /*7250*/  @!UPT UIADD3 URZ, UPT, UPT, URZ, URZ, URZ ;  /* 0x000000fffffff290 */ /* 0x000fe2000fffe0ff */
[----:B----4-:R-:W-:Y:S11]  /*7260*/  @P0 BRA `(.L_x_138) ;  /* 0x0000000000080947 */ /* 0x010ff60003800000 */
[----:B------:R-:W1:Y:S02]  /*7270*/  SYNCS.PHASECHK.TRANS64.TRYWAIT P0, [R74+URZ+0x240], R3 ;  /* 0x000240034a0075a7 */ /* 0x000e6400080011ff */
[----:B-1----:R-:W-:Y:S05]  /*7280*/  @!P0 BRA `(.L_x_139) ;  /* 0x0000003000388947 */ /* 0x002fea0003800000 */
.L_x_138:
[----:B------:R-:W-:Y:S05]  /*7290*/  @!P1 BRA `(.L_x_140) ;  /* 0x0000000000409947 */ /* 0x000fea0003800000 */
[----:B------:R-:W4:Y:S01]  /*72a0*/  LDCU.64 UR8, c[0x4][0x70] ;  /* 0x01000e00ff0877ac */ /* 0x000f220008000a00 */
[----:B------:R-:W-:Y:S01]  /*72b0*/  MOV R15, 0x0 ;  /* 0x00000000000f7802 */ /* 0x000fe20000000f00 */
[----:B------:R-:W-:Y:S02]  /*72c0*/  HFMA2 R12, -RZ, RZ, 0, 5.9604644775390625e-08 ;  /* 0x00000001ff0c7431 */ /* 0x000fe400000001ff */
[----:B------:R-:W-:Y:S02]  /*72d0*/  IMAD.MOV.U32 R8, RZ, RZ, 0x192 ;  /* 0x00000192ff087424 */ /* 0x000fe400078e00ff */
[----:B------:R-:W-:Y:S01]  /*72e0*/  IMAD.MOV.U32 R13, RZ, RZ, RZ ;  /* 0x000000ffff0d7224 */ /* 0x000fe200078e00ff */
[----:B------:R-:W5:Y:S01]  /*72f0*/  LDCU.64 UR6, c[0x4][0x78] ;  /* 0x01000f00ff0677ac */ /* 0x000f620008000a00 */
[----:B------:R-:W1:Y:S01]  /*7300*/  LDC.64 R14, c[0x4][R15] ;  /* 0x010000000f0e7b82 */ /* 0x000e620000000a00 */
[----:B------:R-:W2:Y:S01]  /*7310*/  LDCU.64 UR4, c[0x4][0x10] ;  /* 0x01000200ff0477ac */ /* 0x000ea20008000a00 */
[----:B----4-:R-:W-:Y:S01]  /*7320*/  MOV R5, UR9 ;  /* 0x0000000900057c02 */ /* 0x010fe20008000f00 */
[----:B---3--:R-:W-:Y:S01]  /*7330*/  IMAD.U32 R4, RZ, RZ, UR8 ;  /* 0x00000008ff047e24 */ /* 0x008fe2000f8e00ff */
[----:B-----5:R-:W-:Y:S01]  /*7340*/  MOV R7, UR7 ;  /* 0x0000000700077c02 */ /* 0x020fe20008000f00 */
[----:B------:R-:W-:Y:S01]  /*7350*/  IMAD.U32 R6, RZ, RZ, UR6 ;  /* 0x00000006ff067e24 */ /* 0x000fe2000f8e00ff */
[----:B--2---:R-:W-:Y:S01]  /*7360*/  MOV R11, UR5 ;  /* 0x00000005000b7c02 */ /* 0x004fe20008000f00 */
[----:B------:R-:W-:Y:S02]  /*7370*/  IMAD.U32 R10, RZ, RZ, UR4 ;  /* 0x00000004ff0a7e24 */ /* 0x000fe4000f8e00ff */
[----:B------:R-:W-:Y:S07]  /*7380*/  LEPC R20, `(.L_x_140) ;  /* 0x000000001014794e */ /* 0x000fee0000000000 */
[----:B-1----:R-:W-:Y:S05]  /*7390*/  CALL.ABS.NOINC R14 ;  /* 0x000000000e007343 */ /* 0x002fea0003c00000 */
.L_x_140:
[----:B------:R-:W-:Y:S05]  /*73a0*/  WARPSYNC.ALL ;  /* 0x0000000000007948 */ /* 0x000fea0003800000 */
[----:B------:R-:W-:Y:S01]  /*73b0*/  R2UR UR4, R32 ;  /* 0x00000000200472ca */ /* 0x000fe200000e0000 */
[--C-:B------:R-:W-:Y:S01]  /*73c0*/  HADD2.F32 R20, -RZ, R40.reuse.H0_H0 ;  /* 0x20000028ff147230 */ /* 0x100fe20000004100 */
[----:B------:R-:W-:Y:S01]  /*73d0*/  MOV R85, 0x10 ;  /* 0x0000001000557802 */ /* 0x000fe20000000f00 */
[----:B------:R-:W-:Y:S01]  /*73e0*/  HADD2.F32 R34, -RZ, R40.H1_H1 ;  /* 0x30000028ff227230 */ /* 0x000fe20000004100 */
[----:B------:R-:W-:Y:S01]  /*73f0*/  LOP3.LUT P6, RZ, R65, 0x40, RZ, 0xc0, !PT ;  /* 0x0000004041ff7812 */ /* 0x000fe200078cc0ff */
[----:B------:R-:W-:Y:S01]  /*7400*/  HADD2.F32 R36, -RZ, R41.H1_H1 ;  /* 0x30000029ff247230 */ /* 0x000fe20000004100 */
[----:B------:R-:W-:Y:S01]  /*7410*/  ISETP.NE.AND P0, PT, R72, RZ, PT ;  /* 0x000000ff4800720c */ /* 0x000fe20003f05270 */
[--C-:B------:R-:W-:Y:S01]  /*7420*/  HADD2.F32 R21, -RZ, R42.reuse.H0_H0 ;  /* 0x2000002aff157230 */ /* 0x100fe20000004100 */
[----:B------:R-:W-:Y:S01]  /*7430*/  SEL R85, R85, 0xfffffff0, !P6 ;  /* 0xfffffff055557807 */ /* 0x000fe20007000000 */
[----:B------:R-:W-:Y:S01]  /*7440*/  HADD2.F32 R37, -RZ, R43.H0_H0 ;  /* 0x2000002bff257230 */ /* 0x000fe20000004100 */
[----:B------:R-:W-:Y:S02]  /*7450*/  BSSY.RECONVERGENT B0, `(.L_x_141) ;  /* 0x000004e000007945 */ /* 0x000fe40003800200 */
[----:B------:R-:W-:Y:S01]  /*7460*/  IADD3 R83, PT, PT, R86, R85, RZ ;  /* 0x0000005556537210 */ /* 0x000fe20007ffe0ff */
[----:B---3--:R-:W2:Y:S02]  /*7470*/  LDTM.x16 R4, tmem[UR4] ;  /* 0x00000004000479ee */ /* 0x008ea40008240000 */
[C---:B--2---:R-:W-:Y:S01]  /*7480*/  FMUL R0, R30.reuse, R4 ;  /* 0x000000041e007220 */ /* 0x044fe20000400000 */
[C---:B-1----:R-:W-:Y:S01]  /*7490*/  FMUL R3, R30.reuse, R5 ;  /* 0x000000051e037220 */ /* 0x042fe20000400000 */
[C---:B------:R-:W-:Y:S01]  /*74a0*/  FMUL R6, R30.reuse, R6 ;  /* 0x000000061e067220 */ /* 0x040fe20000400000 */
[C---:B------:R-:W-:Y:S01]  /*74b0*/  FMUL R7, R30.reuse, R7 ;  /* 0x000000071e077220 */ /* 0x040fe20000400000 */
[C---:B------:R-:W-:Y:S01]  /*74c0*/  FFMA R0, R35.reuse, R20, R0 ;  /* 0x0000001423007223 */ /* 0x040fe20000000000 */
[----:B------:R-:W-:Y:S02]  /*74d0*/  HADD2.F32 R20, -RZ, R41.H0_H0 ;  /* 0x20000029ff147230 */ /* 0x000fe40000004100 */
[C---:B------:R-:W-:Y:S01]  /*74e0*/  FFMA R3, R35.reuse, R34, R3 ;  /* 0x0000002223037223 */ /* 0x040fe20000000003 */
[C---:B------:R-:W-:Y:S01]  /*74f0*/  FMUL R4, R30.reuse, R8 ;  /* 0x000000081e047220 */ /* 0x040fe20000400000 */
[C---:B------:R-:W-:Y:S01]  /*7500*/  FMUL R5, R30.reuse, R9 ;  /* 0x000000091e057220 */ /* 0x040fe20000400000 */
[C---:B------:R-:W-:Y:S01]  /*7510*/  FMUL R10, R30.reuse, R10 ;  /* 0x0000000a1e0a7220 */ /* 0x040fe20000400000 */
[C---:B------:R-:W-:Y:S01]  /*7520*/  FFMA R6, R35.reuse, R20, R6 ;  /* 0x0000001423067223 */ /* 0x040fe20000000006 */
[----:B------:R-:W-:Y:S02]  /*7530*/  HADD2.F32 R20, -RZ, R42.H1_H1 ;  /* 0x3000002aff147230 */ /* 0x000fe40000004100 */
[C---:B------:R-:W-:Y:S01]  /*7540*/  FFMA R7, R35.reuse, R36, R7 ;  /* 0x0000002423077223 */ /* 0x040fe20000000007 */
[----:B------:R-:W-:Y:S02]  /*7550*/  HADD2.F32 R34, -RZ, R43.H1_H1 ;  /* 0x3000002bff227230 */ /* 0x000fe40000004100 */
[C---:B------:R-:W-:Y:S01]  /*7560*/  FMUL R11, R30.reuse, R11 ;  /* 0x0000000b1e0b7220 */ /* 0x040fe20000400000 */
[C---:B------:R-:W-:Y:S01]  /*7570*/  FFMA R4, R35.reuse, R21, R4 ;  /* 0x0000001523047223 */ /* 0x040fe20000000004 */
[C---:B------:R-:W-:Y:S01]  /*7580*/  FFMA R5, R35.reuse, R20, R5 ;  /* 0x0000001423057223 */ /* 0x040fe20000000005 */
[C---:B------:R-:W-:Y:S01]  /*7590*/  FFMA R10, R35.reuse, R37, R10 ;  /* 0x00000025230a7223 */ /* 0x040fe2000000000a */
[--C-:B------:R-:W-:Y:S02]  /*75a0*/  HADD2.F32 R20, -RZ, R48.reuse.H0_H0 ;  /* 0x20000030ff147230 */ /* 0x100fe40000004100 */
[C---:B------:R-:W-:Y:S01]  /*75b0*/  FFMA R11, R35.reuse, R34, R11 ;  /* 0x00000022230b7223 */ /* 0x040fe2000000000b */
[C---:B------:R-:W-:Y:S01]  /*75c0*/  FMUL R8, R30.reuse, R12 ;  /* 0x0000000c1e087220 */ /* 0x040fe20000400000 */
[----:B------:R-:W-:Y:S02]  /*75d0*/  HADD2.F32 R34, -RZ, R48.H1_H1 ;  /* 0x30000030ff227230 */ /* 0x000fe40000004100 */
[C---:B------:R-:W-:Y:S01]  /*75e0*/  FMUL R9, R30.reuse, R13 ;  /* 0x0000000d1e097220 */ /* 0x040fe20000400000 */
[--C-:B------:R-:W-:Y:S02]  /*75f0*/  HADD2.F32 R21, -RZ, R49.reuse.H0_H0 ;  /* 0x20000031ff157230 */ /* 0x100fe40000004100 */
[C---:B------:R-:W-:Y:S01]  /*7600*/  FMUL R14, R30.reuse, R14 ;  /* 0x0000000e1e0e7220 */ /* 0x040fe20000400000 */
[C---:B------:R-:W-:Y:S01]  /*7610*/  FFMA R8, R35.reuse, R20, R8 ;  /* 0x0000001423087223 */ /* 0x040fe20000000008 */
[----:B------:R-:W-:Y:S02]  /*7620*/  HADD2.F32 R20, -RZ, R49.H1_H1 ;  /* 0x30000031ff147230 */ /* 0x000fe40000004100 */
[C---:B------:R-:W-:Y:S01]  /*7630*/  FFMA R9, R35.reuse, R34, R9 ;  /* 0x0000002223097223 */ /* 0x040fe20000000009 */
[C---:B------:R-:W-:Y:S01]  /*7640*/  FMUL R15, R30.reuse, R15 ;  /* 0x0000000f1e0f7220 */ /* 0x040fe20000400000 */
[C---:B------:R-:W-:Y:S01]  /*7650*/  FFMA R14, R35.reuse, R21, R14 ;  /* 0x00000015230e7223 */ /* 0x040fe2000000000e */
[--C-:B------:R-:W-:Y:S02]  /*7660*/  HADD2.F32 R21, -RZ, R50.reuse.H0_H0 ;  /* 0x20000032ff157230 */ /* 0x100fe40000004100 */
[C---:B------:R-:W-:Y:S01]  /*7670*/  FMUL R12, R30.reuse, R16 ;  /* 0x000000101e0c7220 */ /* 0x040fe20000400000 */
[----:B------:R-:W-:Y:S02]  /*7680*/  HADD2.F32 R34, -RZ, R50.H1_H1 ;  /* 0x30000032ff227230 */ /* 0x000fe40000004100 */
[----:B------:R-:W-:Y:S01]  /*7690*/  FFMA R15, R35, R20, R15 ;  /* 0x00000014230f7223 */ /* 0x000fe2000000000f */
[C---:B------:R-:W-:Y:S01]  /*76a0*/  FMUL R13, R30.reuse, R17 ;  /* 0x000000111e0d7220 */ /* 0x040fe20000400000 */
[--C-:B------:R-:W-:Y:S02]  /*76b0*/  HADD2.F32 R37, -RZ, R51.reuse.H0_H0 ;  /* 0x20000033ff257230 */ /* 0x100fe40000004100 */
[C---:B------:R-:W-:Y:S01]  /*76c0*/  FMUL R18, R30.reuse, R18 ;  /* 0x000000121e127220 */ /* 0x040fe20000400000 */
[----:B------:R-:W-:Y:S02]  /*76d0*/  HADD2.F32 R20, -RZ, R51.H1_H1 ;  /* 0x30000033ff147230 */ /* 0x000fe40000004100 */
[----:B------:R-:W-:Y:S01]  /*76e0*/  FMUL R19, R30, R19 ;  /* 0x000000131e137220 */ /* 0x000fe20000400000 */
[----:B------:R-:W-:Y:S01]  /*76f0*/  F2FP.F16.F32.PACK_AB R44, R3, R0 ;  /* 0x00000000032c723e */ /* 0x000fe200000000ff */
[----:B------:R-:W-:Y:S01]  /*7700*/  FFMA R12, R35, R21, R12 ;  /* 0x00000015230c7223 */ /* 0x000fe2000000000c */
[----:B------:R-:W-:Y:S01]  /*7710*/  F2FP.F16.F32.PACK_AB R45, R7, R6 ;  /* 0x00000006072d723e */ /* 0x000fe200000000ff */
[----:B------:R-:W-:Y:S01]  /*7720*/  FFMA R13, R35, R34, R13 ;  /* 0x00000022230d7223 */ /* 0x000fe2000000000d */
[----:B------:R-:W-:Y:S01]  /*7730*/  F2FP.F16.F32.PACK_AB R46, R5, R4 ;  /* 0x00000004052e723e */ /* 0x000fe200000000ff */
[----:B------:R-:W-:Y:S01]  /*7740*/  FFMA R18, R35, R37, R18 ;  /* 0x0000002523127223 */ /* 0x000fe20000000012 */
[----:B------:R-:W-:Y:S01]  /*7750*/  F2FP.F16.F32.PACK_AB R47, R11, R10 ;  /* 0x0000000a0b2f723e */ /* 0x000fe200000000ff */
[----:B------:R-:W-:Y:S01]  /*7760*/  FFMA R19, R35, R20, R19 ;  /* 0x0000001423137223 */ /* 0x000fe20000000013 */
[----:B------:R-:W-:Y:S02]  /*7770*/  F2FP.F16.F32.PACK_AB R76, R9, R8 ;  /* 0x00000008094c723e */ /* 0x000fe400000000ff */
[----:B------:R-:W-:Y:S01]  /*7780*/  F2FP.F16.F32.PACK_AB R77, R15, R14 ;  /* 0x0000000e0f4d723e */ /* 0x000fe200000000ff */
[----:B------:R1:W-:Y:S01]  /*7790*/  STS.128 [R81+UR48+0x300], R44 ;  /* 0x0003002c51007988 */ /* 0x0003e20008000c30 */
[----:B------:R-:W-:Y:S02]  /*77a0*/  F2FP.F16.F32.PACK_AB R78, R13, R12 ;  /* 0x0000000c0d4e723e */ /* 0x000fe400000000ff */
[----:B------:R-:W-:Y:S05]  /*77b0*/  F2FP.F16.F32.PACK_AB R79, R19, R18 ;  /* 0x00000012134f723e */ /* 0x000fea00000000ff */
[----:B------:R1:W-:Y:S01]  /*77c0*/  STS.128 [R83+0x300], R76 ;  /* 0x0003004c53007388 */ /* 0x0003e20000000c00 */
[----:B------:R-:W-:Y:S01]  /*77d0*/  @!PT LDS RZ, [RZ] ;  /* 0x00000000fffff984 */ /* 0x000fe20000000800 */
[----:B------:R-:W-:Y:S01]  /*77e0*/  @!PT LDS RZ, [RZ] ;  /* 0x00000000fffff984 */ /* 0x000fe20000000800 */
[----:B------:R-:W-:Y:S01]  /*77f0*/  @!PT LDS RZ, [RZ] ;  /* 0x00000000fffff984 */ /* 0x000fe20000000800 */
[----:B------:R-:W-:Y:S01]  /*7800*/  @!PT LDS RZ, [RZ] ;  /* 0x00000000fffff984 */ /* 0x000fe20000000800 */
[----:B------:R2:W-:Y:S07]  /*7810*/  MEMBAR.ALL.CTA ;  /* 0x0000000000007992 */ /* 0x0005ee0000008000 */
[----:B--2---:R-:W2:Y:S02]  /*7820*/  FENCE.VIEW.ASYNC.S ;  /* 0x00000000000073c6 */ /* 0x004ea40000000000 */
[----:B--2---:R-:W-:Y:S06]  /*7830*/  BAR.SYNC.DEFER_BLOCKING 0x1, 0x80 ;  /* 0x0042000000007b1d */ /* 0x004fec0000010000 */
[----:B------:R-:W-:Y:S05]  /*7840*/  @P0 BRA `(.L_x_142) ;  /* 0x0000000000380947 */ /* 0x000fea0003800000 */
[----:B------:R-:W-:Y:S02]  /*7850*/  UIADD3 UR4, UPT, UPT, UR48, 0x300, URZ ;  /* 0x0000030030047890 */ /* 0x000fe4000fffe0ff */
[----:B------:R-:W-:Y:S01]  /*7860*/  UIADD3 UR8, UP0, UPT, UR52, 0x680, URZ ;  /* 0x0000068034087890 */ /* 0x000fe2000ff1e0ff */
[----:B------:R-:W-:Y:S01]  /*7870*/  UMOV UR43, UR36 ;  /* 0x00000024002b7c82 */ /* 0x000fe20008000000 */
[----:B------:R-:W-:Y:S02]  /*7880*/  UIADD3 UR5, UPT, UPT, UR41, 0x30, URZ ;  /* 0x0000003029057890 */ /* 0x000fe4000fffe0ff */
[----:B------:R-:W-:Y:S01]  /*7890*/  MOV R67, UR4 ;  /* 0x0000000400437c02 */ /* 0x000fe20008000f00 */
[----:B------:R-:W-:Y:S02]  /*78a0*/  UIADD3.X UR9, UPT, UPT, URZ, UR53, URZ, UP0, !UPT ;  /* 0x00000035ff097290 */ /* 0x000fe400087fe4ff */
[----:B------:R-:W-:Y:S01]  /*78b0*/  UIADD3 UR4, UPT, UPT, UR48, 0xb00, URZ ;  /* 0x00000b0030047890 */ /* 0x000fe2000fffe0ff */
[----:B------:R-:W-:Y:S01]  /*78c0*/  R2UR UR40, R67 ;  /* 0x00000000432872ca */ /* 0x000fe200000e0000 */
[----:B------:R-:W-:Y:S01]  /*78d0*/  UMOV UR6, UR42 ;  /* 0x0000002a00067c82 */ /* 0x000fe20008000000 */
[----:B------:R-:W-:Y:S11]  /*78e0*/  UMOV UR7, UR36 ;  /* 0x0000002400077c82 */ /* 0x000ff60008000000 */
[----:B------:R2:W-:Y:S01]  /*78f0*/  UTMASTG.3D [UR40], [UR8] ;  /* 0x00000028080073b5 */ /* 0x0005e20008010000 */
[----:B------:R2:W-:Y:S01]  /*7900*/  UTMASTG.3D [UR4], [UR8] ;  /* 0x00000004080073b5 */ /* 0x0005e20008010000 */
[----:B------:R0:W-:Y:S01]  /*7910*/  UTMACMDFLUSH ;  /* 0x00000000000079b7 */ /* 0x0001e20000000000 */
[----:B--2---:R-:W-:Y:S04]  /*7920*/  DEPBAR.LE SB0, 0x1 ;  /* 0x000080400000791a */ /* 0x004fe80000000000 */
.L_x_142:
[----:B------:R-:W-:Y:S05]  /*7930*/  BSYNC.RECONVERGENT B0 ;  /* 0x0000000000007941 */ /* 0x000fea0003800200 */
.L_x_141:
[----:B------:R-:W-:Y:S01]  /*7940*/  BAR.SYNC.DEFER_BLOCKING 0x1, 0x80 ;  /* 0x0042000000007b1d */ /* 0x000fe20000010000 */
[----:B------:R-:W-:Y:S01]  /*7950*/  ISETP.NE.AND P1, PT, R82, RZ, PT ;  /* 0x000000ff5200720c */ /* 0x000fe20003f25270 */
[----:B------:R-:W-:Y:S01]  /*7960*/  UIADD3 UR4, UPT, UPT, UR50, -0x1, URZ ;  /* 0xffffffff32047890 */ /* 0x000fe2000fffe0ff */
[----:B------:R-:W-:Y:S03]  /*7970*/  LEA R3, R38, UR48, 0x3 ;  /* 0x0000003026037c11 */ /* 0x000fe6000f8e18ff */
[----:B------:R-:W-:Y:S08]  /*7980*/  UISETP.GT.U32.AND UP0, UPT, UR4, -0x3, UPT ;  /* 0xfffffffd0400788c */ /* 0x000ff0000bf04070 */
[----:B------:R-:W-:Y:S01]  /*7990*/  @P1 SHF.L.U32 R4, R71, 0x1f, RZ ;  /* 0x0000001f47041819 */ /* 0x000fe200000006ff */
[----:B------:R-:W-:Y:S06]  /*79a0*/  BRA.U UP0, `(.L_x_143) ;  /* 0x0000000100247547 */ /* 0x000fec000b800000 */
[----:B------:R-:W-:Y:S01]  /*79b0*/  IMAD.U32 R5, RZ, RZ, UR49 ;  /* 0x00000031ff057e24 */ /* 0x000fe2000f8e00ff */
[----:B------:R-:W-:Y:S01]  /*79c0*/  MOV R0, UR37 ;  /* 0x0000002500007c02 */ /* 0x000fe20008000f00 */
[----:B------:R-:W-:Y:S03]  /*79d0*/  UIADD3 UR49, UPT, UPT, UR49, 0x1, URZ ;  /* 0x0000000131317890 */ /* 0x000fe6000fffe0ff */
[----:B------:R-:W-:Y:S01]  /*79e0*/  @P1 LEA R5, R5, UR48, 0x3 ;  /* 0x0000003005051c11 */ /* 0x000fe2000f8e18ff */
[----:B------:R-:W-:Y:S04]  /*79f0*/  UISETP.NE.AND UP0, UPT, UR49, 0x3, UPT ;  /* 0x000000033100788c */ /* 0x000fe8000bf05270 */
[----:B------:R-:W-:Y:S01]  /*7a00*/  @P1 VIADD R5, R5, 0x1f8 ;  /* 0x000001f805051836 */ /* 0x000fe20000000000 */
[----:B------:R-:W-:Y:S04]  /*7a10*/  USEL UR49, UR49, URZ, UP0 ;  /* 0x000000ff31317287 */ /* 0x000fe80008000000 */
[----:B------:R-:W-:Y:S04]  /*7a20*/  @P1 PRMT R0, R0, 0x654, R5 ;  /* 0x0000065400001816 */ /* 0x000fe80000000005 */
[----:B------:R2:W-:Y:S04]  /*7a30*/  @P1 SYNCS.ARRIVE.TRANS64.RED.A1T0 RZ, [R0+URZ], RZ ;  /* 0x000000ff00ff19a7 */ /* 0x0005e800081004ff */
.L_x_143:
[----:B------:R-:W3:Y:S01]  /*7a40*/  @P1 SYNCS.PHASECHK.TRANS64.TRYWAIT P0, [R3+URZ+0x1e0], R4 ;  /* 0x0001e004030015a7 */ /* 0x000ee200080011ff */
[----:B------:R-:W-:Y:S01]  /*7a50*/  BSSY B1, `(.L_x_144) ;  /* 0x0000012000017945 */ /* 0x000fe20003800000 */
[----:B---3--:R-:W-:Y:S03]  /*7a60*/  @P1 SEL R39, RZ, 0x1, !P0 ;  /* 0x00000001ff271807 */ /* 0x008fe60004000000 */
[----:B------:R-:W-:Y:S05]  /*7a70*/  @!P1 BRA `(.L_x_145) ;  /* 0x00000000003c9947 */ /* 0x000fea0003800000 */
[----:B------:R-:W-:Y:S01]  /*7a80*/  ISETP.NE.AND P1, PT, R84, RZ, PT ;  /* 0x000000ff5400720c */ /* 0x000fe20003f25270 */
[----:B------:R-:W-:Y:S01]  /*7a90*/  BSSY B0, `(.L_x_146) ;  /* 0x0000009000007945 */ /* 0x000fe20003800000 */
[----:B------:R-:W-:Y:S11]  /*7aa0*/  ISETP.NE.AND P0, PT, R39, RZ, PT ;  /* 0x000000ff2700720c */ /* 0x000ff60003f05270 */
[----:B------:R-:W-:Y:S05]  /*7ab0*/  @P1 IMAD R5, R38, 0x1000, R81 ;  /* 0x0000100026051824 */ /* 0x000fea00078e0251 */
[----:B------:R-:W-:Y:S05]  /*7ac0*/  @P1 IADD3 R4, PT, PT, R5, UR48, RZ ;  /* 0x0000003005041c10 */ /* 0x000fea000fffe0ff */
[----:B------:R-:W-:Y:S01]  /*7ad0*/  @P1 IMAD.IADD R4, R85, 0x1, R4 ;  /* 0x0000000155041824 */ /* 0x000fe200078e0204 */
[----:B------:R-:W-:Y:S06]  /*7ae0*/  @P0 BRA `(.L_x_147) ;  /* 0x00000000000c0947 */ /* 0x000fec0003800000 */
[----:B--2---:R-:W-:Y:S04]  /*7af0*/  SHF.L.U32 R0, R71, 0x1f, RZ ;  /* 0x0000001f47007819 */ /* 0x004fe800000006ff */
[----:B------:R-:W2:Y:S02]  /*7b00*/  SYNCS.PHASECHK.TRANS64.TRYWAIT P0, [R3+URZ+0x1e0], R0 ;  /* 0x0001e000030075a7 */ /* 0x000ea400080011ff */
[----:B--2---:R-:W-:Y:S05]  /*7b10*/  @!P0 BRA `(.L_x_148) ;  /* 0x0000002800288947 */ /* 0x004fea0003800000 */
.L_x_147:
[----:B------:R-:W-:Y:S05]  /*7b20*/  BSYNC B0 ;  /* 0x0000000000007941 */ /* 0x000fea0003800000 */
.L_x_146:
[----:B------:R-:W-:Y:S02]  /*7b30*/  ISETP.NE.AND P0, PT, R84, RZ, PT ;  /* 0x000000ff5400720c */ /* 0x000fe40003f05270 */
[----:B------:R-:W-:Y:S11]  /*7b40*/  IADD3 R38, PT, PT, R38, 0x1, RZ ;  /* 0x0000000126267810 */ /* 0x000ff60007ffe0ff */
[----:B------:R3:W4:Y:S04]  /*7b50*/  @P0 LDS.128 R40, [R5+UR48+0x300] ;  /* 0x0003003005280984 */ /* 0x0007280008000c00 */
[----:B------:R3:W1:Y:S02]  /*7b60*/  @P0 LDS.128 R48, [R4+0x300] ;  /* 0x0003000004300984 */ /* 0x0006640000000c00 */
.L_x_145:
[----:B------:R-:W-:Y:S05]  /*7b70*/  BSYNC B1 ;  /* 0x0000000000017941 */ /* 0x000fea0003800000 */
.L_x_144:
[----:B--2---:R-:W-:Y:S05]  /*7b80*/  VIADD R3, R32, 0x10 ;  /* 0x0000001020037836 */ /* 0x004fea0000000000 */
[----:B------:R-:W-:Y:S04]  /*7b90*/  SHF.R.U32.HI R3, RZ, 0x15, R3 ;  /* 0x00000015ff037819 */ /* 0x000fe80000011603 */
[----:B------:R-:W-:Y:S11]  /*7ba0*/  LOP3.LUT P0, RZ, R3, 0x3, R66, 0x48, !PT ;  /* 0x0000000303ff7812 */ /* 0x000ff60007804842 */
[----:B------:R-:W-:Y:S02]  /*7bb0*/  @!UPT UIADD3 URZ, UPT, UPT, URZ, URZ, URZ ;  /* 0x000000fffffff290 */ /* 0x000fe4000fffe0ff */
[----:B------:R-:W-:Y:S05]  /*7bc0*/  @!P0 BRA `(.L_x_149) ;  /* 0x0000000000408947 */ /* 0x000fea0003800000 */
[----:B------:R-:W3:Y:S01]  /*7bd0*/  LDCU.64 UR8, c[0x4][0x70] ;  /* 0x01000e00ff0877ac */ /* 0x000ee20008000a00 */
[----:B------:R-:W-:Y:S01]  /*7be0*/  MOV R15, 0x0 ;  /* 0x00000000000f7802 */ /* 0x000fe20000000f00 */
[----:B------:R-:W-:Y:S02]  /*7bf0*/  HFMA2 R12, -RZ, RZ, 0, 5.9604644775390625e-08 ;  /* 0x00000001ff0c7431 */ /* 0x000fe400000001ff */
[----:B------:R-:W-:Y:S02]  /*7c00*/  IMAD.MOV.U32 R8, RZ, RZ, 0x192 ;  /* 0x00000192ff087424 */ /* 0x000fe400078e00ff */
[----:B------:R-:W-:Y:S01]  /*7c10*/  IMAD.MOV.U32 R13, RZ, RZ, RZ ;  /* 0x000000ffff0d7224 */ /* 0x000fe200078e00ff */
[----:B------:R-:W2:Y:S01]  /*7c20*/  LDCU.64 UR6, c[0x4][0x78] ;  /* 0x01000f00ff0677ac */ /* 0x000ea20008000a00 */
[----:B------:R-:W1:Y:S01]  /*7c30*/  LDC.64 R14, c[0x4][R15] ;  /* 0x010000000f0e7b82 */ /* 0x000e620000000a00 */
[----:B------:R-:W5:Y:S01]  /*7c40*/  LDCU.64 UR4, c[0x4][0x10] ;  /* 0x01000200ff0477ac */ /* 0x000f620008000a00 */
[----:B---3--:R-:W-:Y:S01]  /*7c50*/  MOV R5, UR9 ;  /* 0x0000000900057c02 */ /* 0x008fe20008000f00 */
[----:B------:R-:W-:Y:S01]  /*7c60*/  IMAD.U32 R4, RZ, RZ, UR8 ;  /* 0x00000008ff047e24 */ /* 0x000fe2000f8e00ff */
[----:B--2---:R-:W-:Y:S01]  /*7c70*/  MOV R7, UR7 ;  /* 0x0000000700077c02 */ /* 0x004fe20008000f00 */
[----:B------:R-:W-:Y:S01]  /*7c80*/  IMAD.U32 R6, RZ, RZ, UR6 ;  /* 0x00000006ff067e24 */ /* 0x000fe2000f8e00ff */
[----:B-----5:R-:W-:Y:S01]  /*7c90*/  MOV R11, UR5 ;  /* 0x00000005000b7c02 */ /* 0x020fe20008000f00 */
[----:B------:R-:W-:Y:S02]  /*7ca0*/  IMAD.U32 R10, RZ, RZ, UR4 ;  /* 0x00000004ff0a7e24 */ /* 0x000fe4000f8e00ff */
[----:B------:R-:W-:Y:S07]  /*7cb0*/  LEPC R20, `(.L_x_149) ;  /* 0x000000001014794e */ /* 0x000fee0000000000 */
[----:B-1--4-:R-:W-:Y:S05]  /*7cc0*/  CALL.ABS.NOINC R14 ;  /* 0x000000000e007343 */ /* 0x012fea0003c00000 */
.L_x_149:
[----:B------:R-:W-:Y:S05]  /*7cd0*/  WARPSYNC.ALL ;  /* 0x0000000000007948 */ /* 0x000fea0003800000 */
[----:B------:R-:W-:Y:S01]  /*7ce0*/  R2UR UR4, R32 ;  /* 0x00000000200472ca */ /* 0x000fe200000e0000 */
[--C-:B----4-:R-:W-:Y:S01]  /*7cf0*/  HADD2.F32 R20, -RZ, R40.reuse.H0_H0 ;  /* 0x20000028ff147230 */ /* 0x110fe20000004100 */
[----:B------:R-:W-:Y:S01]  /*7d00*/  ISETP.NE.AND P0, PT, R72, RZ, PT ;  /* 0x000000ff4800720c */ /* 0x000fe20003f05270 */
[----:B------:R-:W-:Y:S01]  /*7d10*/  HADD2.F32 R34, -RZ, R40.H1_H1 ;  /* 0x30000028ff227230 */ /* 0x000fe20000004100 */
[----:B------:R-:W-:Y:S01]  /*7d20*/  BSSY.RECONVERGENT B0, `(.L_x_150) ;  /* 0x0000050000007945 */ /* 0x000fe20003800200 */
[----:B------:R-:W-:Y:S02]  /*7d30*/  HADD2.F32 R36, -RZ, R41.H1_H1 ;  /* 0x30000029ff247230 */ /* 0x000fe40000004100 */
[--C-:B------:R-:W-:Y:S02]  /*7d40*/  HADD2.F32 R21, -RZ, R42.reuse.H0_H0 ;  /* 0x2000002aff157230 */ /* 0x100fe40000004100 */
[----:B------:R-:W-:Y:S04]  /*7d50*/  HADD2.F32 R37, -RZ, R43.H0_H0 ;  /* 0x2000002bff257230 */ /* 0x000fe80000004100 */
[----:B---3--:R-:W2:Y:S02]  /*7d60*/  LDTM.x16 R4, tmem[UR4+0x10] ;  /* 0x00001004000479ee */ /* 0x008ea40008240000 */
[C---:B--2---:R-:W-:Y:S01]  /*7d70*/  FMUL R0, R30.reuse, R4 ;  /* 0x000000041e007220 */ /* 0x044fe20000400000 */
[C---:B------:R-:W-:Y:S01]  /*7d80*/  FMUL R3, R30.reuse, R5 ;  /* 0x000000051e037220 */ /* 0x040fe20000400000 */
        /* <DEDUP_REMOVED lines=16> */
[C---:B------:R-:W-:Y:S01]  /*7e90*/  FFMA R11, R35.reuse, R34, R11 ;  /* 0x00000022230b7223 */ /* 0x040fe2000000000b */
[--C-:B-1----:R-:W-:Y:S02]  /*7ea0*/  HADD2.F32 R20, -RZ, R48.reuse.H0_H0 ;  /* 0x20000030ff147230 */ /* 0x102fe40000004100 */
[C---:B------:R-:W-:Y:S01]  /*7eb0*/  FMUL R8, R30.reuse, R12 ;  /* 0x0000000c1e087220 */ /* 0x040fe20000400000 */
[----:B------:R-:W-:Y:S02]  /*7ec0*/  HADD2.F32 R34, -RZ, R48.H1_H1 ;  /* 0x30000030ff227230 */ /* 0x000fe40000004100 */
[C---:B------:R-:W-:Y:S01]  /*7ed0*/  FMUL R9, R30.reuse, R13 ;  /* 0x0000000d1e097220 */ /* 0x040fe20000400000 */
[--C-:B------:R-:W-:Y:S02]  /*7ee0*/  HADD2.F32 R21, -RZ, R49.reuse.H0_H0 ;  /* 0x20000031ff157230 */ /* 0x100fe40000004100 */
[C---:B------:R-:W-:Y:S01]  /*7ef0*/  FMUL R14, R30.reuse, R14 ;  /* 0x0000000e1e0e7220 */ /* 0x040fe20000400000 */
[C---:B------:R-:W-:Y:S01]  /*7f00*/  FFMA R8, R35.reuse, R20, R8 ;  /* 0x0000001423087223 */ /* 0x040fe20000000008 */
[C---:B------:R-:W-:Y:S01]  /*7f10*/  FFMA R9, R35.reuse, R34, R9 ;  /* 0x0000002223097223 */ /* 0x040fe20000000009 */
[----:B------:R-:W-:Y:S02]  /*7f20*/  HADD2.F32 R20, -RZ, R49.H1_H1 ;  /* 0x30000031ff147230 */ /* 0x000fe40000004100 */
[C---:B------:R-:W-:Y:S01]  /*7f30*/  FFMA R14, R35.reuse, R21, R14 ;  /* 0x00000015230e7223 */ /* 0x040fe2000000000e */
[C---:B------:R-:W-:Y:S01]  /*7f40*/  FMUL R15, R30.reuse, R15 ;  /* 0x0000000f1e0f7220 */ /* 0x040fe20000400000 */
[--C-:B------:R-:W-:Y:S02]  /*7f50*/  HADD2.F32 R21, -RZ, R50.reuse.H0_H0 ;  /* 0x20000032ff157230 */ /* 0x100fe40000004100 */
[C---:B------:R-:W-:Y:S01]  /*7f60*/  FMUL R12, R30.reuse, R16 ;  /* 0x000000101e0c7220 */ /* 0x040fe20000400000 */
[----:B------:R-:W-:Y:S02]  /*7f70*/  HADD2.F32 R34, -RZ, R50.H1_H1 ;  /* 0x30000032ff227230 */ /* 0x000fe40000004100 */
[C---:B------:R-:W-:Y:S01]  /*7f80*/  FMUL R13, R30.reuse, R17 ;  /* 0x000000111e0d7220 */ /* 0x040fe20000400000 */
[--C-:B------:R-:W-:Y:S02]  /*7f90*/  HADD2.F32 R37, -RZ, R51.reuse.H0_H0 ;  /* 0x20000033ff257230 */ /* 0x100fe40000004100 */
[C---:B------:R-:W-:Y:S01]  /*7fa0*/  FMUL R18, R30.reuse, R18 ;  /* 0x000000121e127220 */ /* 0x040fe20000400000 */
[----:B------:R-:W-:Y:S02]  /*7fb0*/  HADD2.F32 R36, -RZ, R51.H1_H1 ;  /* 0x30000033ff247230 */ /* 0x000fe40000004100 */
[----:B------:R-:W-:Y:S01]  /*7fc0*/  FFMA R15, R35, R20, R15 ;  /* 0x00000014230f7223 */ /* 0x000fe2000000000f */
        /* <DEDUP_REMOVED lines=23> */
[----:B------:R-:W-:Y:S02]  /*8140*/  UIADD3 UR12, UP0, UPT, UR52, 0x680, URZ ;  /* 0x00000680340c7890 */ /* 0x000fe4000ff1e0ff */
[----:B------:R-:W-:Y:S02]  /*8150*/  UIADD3 UR9, UPT, UPT, UR41, 0x10, URZ ;  /* 0x0000001029097890 */ /* 0x000fe4000fffe0ff */
[----:B------:R-:W-:Y:S02]  /*8160*/  UIADD3 UR8, UPT, UPT, UR48, 0x1300, URZ ;  /* 0x0000130030087890 */ /* 0x000fe4000fffe0ff */
[----:B------:R-:W-:Y:S01]  /*8170*/  UIADD3.X UR13, UPT, UPT, URZ, UR53, URZ, UP0, !UPT ;  /* 0x00000035ff0d7290 */ /* 0x000fe200087fe4ff */
[----:B------:R-:W-:Y:S01]  /*8180*/  UMOV UR10, UR42 ;  /* 0x0000002a000a7c82 */ /* 0x000fe20008000000 */
[----:B------:R-:W-:Y:S01]  /*8190*/  UMOV UR11, UR36 ;  /* 0x00000024000b7c82 */ /* 0x000fe20008000000 */
[----:B------:R-:W-:Y:S02]  /*81a0*/  UIADD3 UR5, UPT, UPT, UR41, 0x40, URZ ;  /* 0x0000004029057890 */ /* 0x000fe4000fffe0ff */
[----:B------:R-:W-:Y:S01]  /*81b0*/  UIADD3 UR4, UPT, UPT, UR48, 0x1b00, URZ ;  /* 0x00001b0030047890 */ /* 0x000fe2000fffe0ff */
[----:B------:R-:W-:Y:S03]  /*81c0*/  UMOV UR6, UR42 ;  /* 0x0000002a00067c82 */ /* 0x000fe60008000000 */
[----:B------:R2:W-:Y:S01]  /*81d0*/  UTMASTG.3D [UR8], [UR12] ;  /* 0x000000080c0073b5 */ /* 0x0005e20008010000 */
[----:B------:R-:W-:Y:S04]  /*81e0*/  UMOV UR7, UR36 ;  /* 0x0000002400077c82 */ /* 0x000fe80008000000 */
[----:B------:R2:W-:Y:S01]  /*81f0*/  UTMASTG.3D [UR4], [UR12] ;  /* 0x000000040c0073b5 */ /* 0x0005e20008010000 */
[----:B------:R0:W-:Y:S01]  /*8200*/  UTMACMDFLUSH ;  /* 0x00000000000079b7 */ /* 0x0001e20000000000 */
[----:B--2---:R-:W-:Y:S04]  /*8210*/  DEPBAR.LE SB0, 0x1 ;  /* 0x000080400000791a */ /* 0x004fe80000000000 */
.L_x_151:
[----:B------:R-:W-:Y:S05]  /*8220*/  BSYNC.RECONVERGENT B0 ;  /* 0x0000000000007941 */ /* 0x000fea0003800200 */
.L_x_150:
[----:B------:R-:W-:Y:S01]  /*8230*/  BAR.SYNC.DEFER_BLOCKING 0x1, 0x80 ;  /* 0x0042000000007b1d */ /* 0x000fe20000010000 */
[----:B------:R-:W-:Y:S01]  /*8240*/  ISETP.NE.AND P1, PT, R82, RZ, PT ;  /* 0x000000ff5200720c */ /* 0x000fe20003f25270 */
[----:B------:R-:W-:Y:S01]  /*8250*/  UISETP.GT.U32.AND UP0, UPT, UR50, -0x3, UPT ;  /* 0xfffffffd3200788c */ /* 0x000fe2000bf04070 */
[----:B------:R-:W-:Y:S11]  /*8260*/  LEA R4, R38, UR48, 0x3 ;  /* 0x0000003026047c11 */ /* 0x000ff6000f8e18ff */
        /* <DEDUP_REMOVED lines=11> */
.L_x_152:
        /* <DEDUP_REMOVED lines=8> */
[----:B--2---:R-:W-:Y:S05]  /*83a0*/  @P1 IADD3 R0, PT, PT, R38, UR48, RZ ;  /* 0x0000003026001c10 */ /* 0x004fea000fffe0ff */
[----:B------:R-:W-:Y:S01]  /*83b0*/  @P1 IMAD.IADD R85, R85, 0x1, R0 ;  /* 0x0000000155551824 */ /* 0x000fe200078e0200 */
[----:B------:R-:W-:Y:S06]  /*83c0*/  @P0 BRA `(.L_x_156) ;  /* 0x00000000000c0947 */ /* 0x000fec0003800000 */
[----:B------:R-:W-:Y:S04]  /*83d0*/  SHF.L.U32 R3, R71, 0x1f, RZ ;  /* 0x0000001f47037819 */ /* 0x000fe800000006ff */
[----:B------:R-:W2:Y:S02]  /*83e0*/  SYNCS.PHASECHK.TRANS64.TRYWAIT P0, [R4+URZ+0x1e0], R3 ;  /* 0x0001e003040075a7 */ /* 0x000ea400080011ff */
[----:B--2---:R-:W-:Y:S05]  /*83f0*/  @!P0 BRA `(.L_x_157) ;  /* 0x0000002000048947 */ /* 0x004fea0003800000 */
.L_x_156:
[----:B------:R-:W-:Y:S05]  /*8400*/  BSYNC B0 ;  /* 0x0000000000007941 */ /* 0x000fea0003800000 */
.L_x_155:
[----:B------:R-:W-:Y:S11]  /*8410*/  ISETP.NE.AND P0, PT, R84, RZ, PT ;  /* 0x000000ff5400720c */ /* 0x000ff60003f05270 */
[----:B------:R-:W-:Y:S02]  /*8420*/  @!UPT UIADD3 URZ, UPT, UPT, URZ, URZ, URZ ;  /* 0x000000fffffff290 */ /* 0x000fe4000fffe0ff */
[----:B------:R3:W4:Y:S04]  /*8430*/  @P0 LDS.128 R40, [R38+UR48+0x300] ;  /* 0x0003003026280984 */ /* 0x0007280008000c00 */
[----:B------:R3:W1:Y:S02]  /*8440*/  @P0 LDS.128 R48, [R85+0x300] ;  /* 0x0003000055300984 */ /* 0x0006640000000c00 */
.L_x_154:
[----:B------:R-:W-:Y:S05]  /*8450*/  BSYNC B1 ;  /* 0x0000000000017941 */ /* 0x000fea0003800000 */
.L_x_153:
[----:B--2---:R-:W-:Y:S05]  /*8460*/  VIADD R3, R32, 0x20 ;  /* 0x0000002020037836 */ /* 0x004fea0000000000 */
[----:B------:R-:W-:Y:S04]  /*8470*/  SHF.R.U32.HI R3, RZ, 0x15, R3 ;  /* 0x00000015ff037819 */ /* 0x000fe80000011603 */
[----:B------:R-:W-:Y:S11]  /*8480*/  LOP3.LUT P0, RZ, R3, 0x3, R66, 0x48, !PT ;  /* 0x0000000303ff7812 */ /* 0x000ff60007804842 */
[----:B------:R-:W-:Y:S02]  /*8490*/  @!UPT UIADD3 URZ, UPT, UPT, URZ, URZ, URZ ;  /* 0x000000fffffff290 */ /* 0x000fe4000fffe0ff */
[----:B------:R-:W-:Y:S05]  /*84a0*/  @!P0 BRA `(.L_x_158) ;  /* 0x0000000000408947 */ /* 0x000fea0003800000 */
[----:B------:R-:W2:Y:S01]  /*84b0*/  LDCU.64 UR8, c[0x4][0x70] ;  /* 0x01000e00ff0877ac */ /* 0x000ea20008000a00 */
[----:B------:R-:W-:Y:S01]  /*84c0*/  MOV R15, 0x0 ;  /* 0x00000000000f7802 */ /* 0x000fe20000000f00 */
[----:B------:R-:W-:Y:S02]  /*84d0*/  HFMA2 R12, -RZ, RZ, 0, 5.9604644775390625e-08 ;  /* 0x00000001ff0c7431 */ /* 0x000fe400000001ff */
[----:B------:R-:W-:Y:S02]  /*84e0*/  IMAD.MOV.U32 R8, RZ, RZ, 0x192 ;  /* 0x00000192ff087424 */ /* 0x000fe400078e00ff */
[----:B------:R-:W-:Y:S01]  /*84f0*/  IMAD.MOV.U32 R13, RZ, RZ, RZ ;  /* 0x000000ffff0d7224 */ /* 0x000fe200078e00ff */
[----:B------:R-:W5:Y:S01]  /*8500*/  LDCU.64 UR6, c[0x4][0x78] ;  /* 0x01000f00ff0677ac */ /* 0x000f620008000a00 */
[----:B------:R-:W1:Y:S01]  /*8510*/  LDC.64 R14, c[0x4][R15] ;  /* 0x010000000f0e7b82 */ /* 0x000e620000000a00 */
[----:B------:R-:W3:Y:S01]  /*8520*/  LDCU.64 UR4, c[0x4][0x10] ;  /* 0x01000200ff0477ac */ /* 0x000ee20008000a00 */
[----:B--2---:R-:W-:Y:S01]  /*8530*/  MOV R5, UR9 ;  /* 0x0000000900057c02 */ /* 0x004fe20008000f00 */
[----:B------:R-:W-:Y:S01]  /*8540*/  IMAD.U32 R4, RZ, RZ, UR8 ;  /* 0x00000008ff047e24 */ /* 0x000fe2000f8e00ff */
[----:B-----5:R-:W-:Y:S01]  /*8550*/  MOV R7, UR7 ;  /* 0x0000000700077c02 */ /* 0x020fe20008000f00 */
[----:B------:R-:W-:Y:S01]  /*8560*/  IMAD.U32 R6, RZ, RZ, UR6 ;  /* 0x00000006ff067e24 */ /* 0x000fe2000f8e00ff */
[----:B---3--:R-:W-:Y:S01]  /*8570*/  MOV R11, UR5 ;  /* 0x00000005000b7c02 */ /* 0x008fe20008000f00 */
[----:B------:R-:W-:Y:S02]  /*8580*/  IMAD.U32 R10, RZ, RZ, UR4 ;  /* 0x00000004ff0a7e24 */ /* 0x000fe4000f8e00ff */
[----:B------:R-:W-:Y:S07]  /*8590*/  LEPC R20, `(.L_x_158) ;  /* 0x000000001014794e */ /* 0x000fee0000000000 */
[----:B-1--4-:R-:W-:Y:S05]  /*85a0*/  CALL.ABS.NOINC R14 ;  /* 0x000000000e007343 */ /* 0x012fea0003c00000 */
.L_x_158:
[----:B------:R-:W-:Y:S01]  /*85b0*/  ISETP.NE.AND P0, PT, R72, RZ, PT ;  /* 0x000000ff4800720c */ /* 0x000fe20003f05270 */
[----:B------:R-:W-:Y:S05]  /*85c0*/  WARPSYNC.ALL ;  /* 0x0000000000007948 */ /* 0x000fea0003800000 */
[----:B------:R-:W-:Y:S01]  /*85d0*/  R2UR UR4, R32 ;  /* 0x00000000200472ca */ /* 0x000fe200000e0000 */
[--C-:B----4-:R-:W-:Y:S01]  /*85e0*/  HADD2.F32 R20, -RZ, R40.reuse.H0_H0 ;  /* 0x20000028ff147230 */ /* 0x110fe20000004100 */
[----:B------:R-:W-:Y:S01]  /*85f0*/  IADD3 R74, PT, PT, R74, 0x260, RZ ;  /* 0x000002604a4a7810 */ /* 0x000fe20007ffe0ff */
[----:B------:R-:W-:Y:S01]  /*8600*/  HADD2.F32 R34, -RZ, R40.H1_H1 ;  /* 0x30000028ff227230 */ /* 0x000fe20000004100 */
[----:B------:R-:W-:Y:S01]  /*8610*/  BSSY.RECONVERGENT B0, `(.L_x_159) ;  /* 0x0000053000007945 */ /* 0x000fe20003800200 */
[--C-:B------:R-:W-:Y:S01]  /*8620*/  HADD2.F32 R21, -RZ, R41.reuse.H0_H0 ;  /* 0x20000029ff157230 */ /* 0x100fe20000004100 */
[----:B------:R-:W-:Y:S01]  /*8630*/  LOP3.LUT R74, R74, 0xfefffff8, RZ, 0xc0, !PT ;  /* 0xfefffff84a4a7812 */ /* 0x000fe200078ec0ff */
[----:B------:R-:W-:Y:S02]  /*8640*/  HADD2.F32 R36, -RZ, R41.H1_H1 ;  /* 0x30000029ff247230 */ /* 0x000fe40000004100 */
[--C-:B------:R-:W-:Y:S02]  /*8650*/  HADD2.F32 R37, -RZ, R42.reuse.H0_H0 ;  /* 0x2000002aff257230 */ /* 0x100fe40000004100 */
[----:B---3--:R-:W-:Y:S02]  /*8660*/  HADD2.F32 R38, -RZ, R42.H1_H1 ;  /* 0x3000002aff267230 */ /* 0x008fe40000004100 */
[----:B------:R-:W2:Y:S01]  /*8670*/  LDTM.x16 R4, tmem[UR4+0x20] ;  /* 0x00002004000479ee */ /* 0x000ea20008240000 */
[----:B------:R-:W-:Y:S01]  /*8680*/  NOP ;  /* 0x0000000000007918 */ /* 0x000fe20000000000 */
[----:B--2---:R2:W-:Y:S01]  /*8690*/  SYNCS.ARRIVE.TRANS64.RED.A1T0 RZ, [R74+URZ], RZ ;  /* 0x000000ff4aff79a7 */ /* 0x0045e200081004ff */
[--C-:B------:R-:W-:Y:S02]  /*86a0*/  HADD2.F32 R39, -RZ, R43.reuse.H0_H0 ;  /* 0x2000002bff277230 */ /* 0x100fe40000004100 */
[----:B------:R-:W-:Y:S02]  /*86b0*/  HADD2.F32 R40, -RZ, R43.H1_H1 ;  /* 0x3000002bff287230 */ /* 0x000fe40000004100 */
[--C-:B-1----:R-:W-:Y:S02]  /*86c0*/  HADD2.F32 R41, -RZ, R48.reuse.H0_H0 ;  /* 0x20000030ff297230 */ /* 0x102fe40000004100 */
[----:B------:R-:W-:Y:S02]  /*86d0*/  HADD2.F32 R42, -RZ, R48.H1_H1 ;  /* 0x30000030ff2a7230 */ /* 0x000fe40000004100 */
[--C-:B------:R-:W-:Y:S02]  /*86e0*/  HADD2.F32 R43, -RZ, R49.reuse.H0_H0 ;  /* 0x20000031ff2b7230 */ /* 0x100fe40000004100 */
[----:B------:R-:W-:Y:S02]  /*86f0*/  HADD2.F32 R44, -RZ, R49.H1_H1 ;  /* 0x30000031ff2c7230 */ /* 0x000fe40000004100 */
[--C-:B------:R-:W-:Y:S02]  /*8700*/  HADD2.F32 R45, -RZ, R50.reuse.H0_H0 ;  /* 0x20000032ff2d7230 */ /* 0x100fe40000004100 */
[----:B------:R-:W-:Y:S02]  /*8710*/  HADD2.F32 R46, -RZ, R50.H1_H1 ;  /* 0x30000032ff2e7230 */ /* 0x000fe40000004100 */
[--C-:B------:R-:W-:Y:S02]  /*8720*/  HADD2.F32 R47, -RZ, R51.reuse.H0_H0 ;  /* 0x20000033ff2f7230 */ /* 0x100fe40000004100 */
[----:B------:R-:W-:Y:S02]  /*8730*/  HADD2.F32 R48, -RZ, R51.H1_H1 ;  /* 0x30000033ff307230 */ /* 0x000fe40000004100 */
[C---:B------:R-:W-:Y:S01]  /*8740*/  FMUL R4, R30.reuse, R4 ;  /* 0x000000041e047220 */ /* 0x040fe20000400000 */
[C---:B------:R-:W-:Y:S01]  /*8750*/  FMUL R5, R30.reuse, R5 ;  /* 0x000000051e057220 */ /* 0x040fe20000400000 */
[C---:B------:R-:W-:Y:S01]  /*8760*/  FMUL R6, R30.reuse, R6 ;  /* 0x000000061e067220 */ /* 0x040fe20000400000 */
[C---:B------:R-:W-:Y:S01]  /*8770*/  FMUL R7, R30.reuse, R7 ;  /* 0x000000071e077220 */ /* 0x040fe20000400000 */
[C---:B------:R-:W-:Y:S01]  /*8780*/  FFMA R4, R35.reuse, R20, R4 ;  /* 0x0000001423047223 */ /* 0x040fe20000000004 */
        /* <DEDUP_REMOVED lines=42> */
[----:B-1----:R-:W1:Y:S02]  /*8a30*/  FENCE.VIEW.ASYNC.S ;  /* 0x00000000000073c6 */ /* 0x002e640000000000 */
[----:B-1----:R-:W-:Y:S06]  /*8a40*/  BAR.SYNC.DEFER_BLOCKING 0x1, 0x80 ;  /* 0x0042000000007b1d */ /* 0x002fec0000010000 */
        /* <DEDUP_REMOVED lines=14> */
[----:B-1----:R-:W-:Y:S04]  /*8b30*/  DEPBAR.LE SB0, 0x1 ;  /* 0x000080400000791a */ /* 0x002fe80000000000 */
.L_x_160:
[----:B------:R-:W-:Y:S05]  /*8b40*/  BSYNC.RECONVERGENT B0 ;  /* 0x0000000000007941 */ /* 0x000fea0003800200 */
.L_x_159:
[----:B------:R-:W-:Y:S01]  /*8b50*/  BAR.SYNC.DEFER_BLOCKING 0x1, 0x80 ;  /* 0x0042000000007b1d */ /* 0x000fe20000010000 */
[----:B------:R-:W-:Y:S01]  /*8b60*/  UIADD3 UR4, UPT, UPT, UR50, 0x1, URZ ;  /* 0x0000000132047890 */ /* 0x000fe2000fffe0ff */
[----:B------:R-:W-:Y:S03]  /*8b70*/  IADD3 R0, PT, PT, R33, 0x1, RZ ;  /* 0x0000000121007810 */ /* 0x000fe60007ffe0ff */
[----:B------:R-:W-:Y:S09]  /*8b80*/  UISETP.GT.U32.AND UP0, UPT, UR4, -0x3, UPT ;  /* 0xfffffffd0400788c */ /* 0x000ff2000bf04070 */
[----:B------:R-:W-:Y:S05]  /*8b90*/  BRA.U UP0, `(.L_x_161) ;  /* 0x0000000100287547 */ /* 0x000fea000b800000 */
[----:B------:R-:W-:Y:S01]  /*8ba0*/  ISETP.NE.AND P0, PT, R82, RZ, PT ;  /* 0x000000ff5200720c */ /* 0x000fe20003f05270 */
[----:B------:R-:W-:Y:S01]  /*8bb0*/  IMAD.U32 R4, RZ, RZ, UR49 ;  /* 0x00000031ff047e24 */ /* 0x000fe2000f8e00ff */
[----:B------:R-:W-:Y:S01]  /*8bc0*/  UIADD3 UR49, UPT, UPT, UR49, 0x1, URZ ;  /* 0x0000000131317890 */ /* 0x000fe2000fffe0ff */
[----:B------:R-:W-:Y:S03]  /*8bd0*/  IMAD.U32 R3, RZ, RZ, UR37 ;  /* 0x00000025ff037e24 */ /* 0x000fe6000f8e00ff */
[----:B------:R-:W-:Y:S04]  /*8be0*/  UISETP.NE.AND UP0, UPT, UR49, 0x3, UPT ;  /* 0x000000033100788c */ /* 0x000fe8000bf05270 */
[----:B------:R-:W-:Y:S03]  /*8bf0*/  USEL UR49, UR49, URZ, UP0 ;  /* 0x000000ff31317287 */ /* 0x000fe60008000000 */
[----:B------:R-:W-:Y:S05]  /*8c00*/  @P0 LEA R4, R4, UR48, 0x3 ;  /* 0x0000003004040c11 */ /* 0x000fea000f8e18ff */
[----:B------:R-:W-:Y:S05]  /*8c10*/  @P0 VIADD R4, R4, 0x1f8 ;  /* 0x000001f804040836 */ /* 0x000fea0000000000 */
[----:B------:R-:W-:Y:S04]  /*8c20*/  @P0 PRMT R3, R3, 0x654, R4 ;  /* 0x0000065403030816 */ /* 0x000fe80000000004 */
[----:B------:R1:W-:Y:S03]  /*8c30*/  @P0 SYNCS.ARRIVE.TRANS64.RED.A1T0 RZ, [R3+URZ], RZ ;  /* 0x000000ff03ff09a7 */ /* 0x0003e600081004ff */
.L_x_161:
[----:B------:R-:W-:Y:S01]  /*8c40*/  ISETP.NE.AND P2, PT, R73, RZ, PT ;  /* 0x000000ff4900720c */ /* 0x000fe20003f45270 */
[----:B------:R-:W-:Y:S01]  /*8c50*/  UIADD3 UR50, UPT, UPT, UR50, 0x3, URZ ;  /* 0x0000000332327890 */ /* 0x000fe2000fffe0ff */
[----:B------:R-:W-:Y:S01]  /*8c60*/  ISETP.NE.AND P0, PT, R80, 0x2, PT ;  /* 0x000000025000780c */ /* 0x000fe20003f05270 */
[----:B------:R-:W-:Y:S01]  /*8c70*/  IMAD.IADD R20, R29, 0x1, R58 ;  /* 0x000000011d147824 */ /* 0x000fe200078e023a */
[----:B------:R-:W-:Y:S01]  /*8c80*/  ISETP.NE.AND P1, PT, R0, 0x4, PT ;  /* 0x000000040000780c */ /* 0x000fe20003f25270 */
[----:B------:R-:W-:Y:S01]  /*8c90*/  IMAD.IADD R21, R31, 0x1, R60 ;  /* 0x000000011f157824 */ /* 0x000fe200078e023c */
[----:B------:R-:W-:Y:S02]  /*8ca0*/  SEL R4, RZ, 0x1, P0 ;  /* 0x00000001ff047807 */ /* 0x000fe40000000000 */
[----:B-1----:R-:W-:Y:S02]  /*8cb0*/  SEL R3, RZ, 0x1, P1 ;  /* 0x00000001ff037807 */ /* 0x002fe40000800000 */
[----:B------:R-:W-:Y:S02]  /*8cc0*/  LOP3.LUT R69, R69, R4, RZ, 0x3c, !PT ;  /* 0x0000000445457212 */ /* 0x000fe400078e3cff */
[----:B------:R-:W-:Y:S02]  /*8cd0*/  LOP3.LUT R70, R70, R3, RZ, 0x3c, !PT ;  /* 0x0000000346467212 */ /* 0x000fe400078e3cff */
[----:B------:R-:W-:Y:S02]  /*8ce0*/  @P2 R2UR UR36, R68 ;  /* 0x00000000442422ca */ /* 0x000fe400000e0000 */
[----:B------:R-:W-:Y:S02]  /*8cf0*/  SEL R80, R80, RZ, P0 ;  /* 0x000000ff50507207 */ /* 0x000fe40000000000 */
[----:B------:R-:W-:Y:S01]  /*8d00*/  SEL R33, R0, RZ, P1 ;  /* 0x000000ff00217207 */ /* 0x000fe20000800000 */
[----:B------:R-:W-:Y:S10]  /*8d10*/  @P2 BRA `(.L_x_162) ;  /* 0xffffffd400f42947 */ /* 0x000ff4000383ffff */
[----:B------:R-:W-:-:S09]  /*8d20*/  UISETP.NE.AND UP0, UPT, UR51, URZ, UPT ;  /* 0x000000ff3300728c */ /* 0x000fd2000bf05270 */
[----:B------:R-:W-:Y:S05]  /*8d30*/  BRA.U !UP0, `(.L_x_163) ;  /* 0x0000000108487547 */ /* 0x000fea000b800000 */
[----:B------:R-:W1:Y:S02]  /*8d40*/  LDCU.64 UR4, c[0x0][0x890] ;  /* 0x00011200ff0477ac */ /* 0x000e640008000a00 */
[----:B-1----:R-:W-:-:S04]  /*8d50*/  UISETP.NE.U32.AND UP0, UPT, UR4, URZ, UPT ;  /* 0x000000ff0400728c */ /* 0x002fc8000bf05070 */
[----:B------:R-:W-:-:S09]  /*8d60*/  UISETP.NE.AND.EX UP0, UPT, UR5, URZ, UPT, UP0 ;  /* 0x000000ff0500728c */ /* 0x000fd2000bf05300 */
[----:B------:R-:W-:Y:S05]  /*8d70*/  BRA.U UP0, `(.L_x_164) ;  /* 0x00000001000c7547 */ /* 0x000fea000b800000 */
[----:B------:R-:W-:-:S13]  /*8d80*/  FSETP.NEU.AND P0, PT, R35, RZ, PT ;  /* 0x000000ff2300720b */ /* 0x000fda0003f0d000 */
[----:B------:R-:W-:Y:S05]  /*8d90*/  @!P0 EXIT ;  /* 0x000000000000894d */ /* 0x000fea0003800000 */
[----:B------:R-:W-:Y:S05]  /*8da0*/  BRA `(.L_x_163) ;  /* 0x00000000002c7947 */ /* 0x000fea0003800000 */
.L_x_164:
[----:B------:R-:W-:Y:S01]  /*8db0*/  ISETP.NE.AND P0, PT, R75, RZ, PT ;  /* 0x000000ff4b00720c */ /* 0x000fe20003f05270 */
[----:B------:R-:W-:-:S12]  /*8dc0*/  BSSY.RECONVERGENT B0, `(.L_x_163) ;  /* 0x0000009000007945 */ /* 0x000fd80003800200 */
[----:B------:R-:W-:Y:S05]  /*8dd0*/  @P0 BRA `(.L_x_165) ;  /* 0x0000000000140947 */ /* 0x000fea0003800000 */
[----:B------:R-:W1:Y:S02]  /*8de0*/  LDCU.64 UR4, c[0x0][0x888] ;  /* 0x00011100ff0477ac */ /* 0x000e640008000a00 */
[----:B-1----:R-:W-:-:S04]  /*8df0*/  ISETP.NE.U32.AND P0, PT, RZ, UR4, PT ;  /* 0x00000004ff007c0c */ /* 0x002fc8000bf05070 */
[----:B------:R-:W-:-:S13]  /*8e00*/  ISETP.NE.AND.EX P0, PT, RZ, UR5, PT, P0 ;  /* 0x00000005ff007c0c */ /* 0x000fda000bf05300 */
[----:B------:R-:W-:Y:S05]  /*8e10*/  @!P0 EXIT ;  /* 0x000000000000894d */ /* 0x000fea0003800000 */
[----:B------:R-:W-:Y:S05]  /*8e20*/  BRA `(.L_x_166) ;  /* 0x0000000000087947 */ /* 0x000fea0003800000 */
.L_x_165:
[----:B------:R-:W-:-:S13]  /*8e30*/  FSETP.NEU.AND P0, PT, R35, RZ, PT ;  /* 0x000000ff2300720b */ /* 0x000fda0003f0d000 */
[----:B------:R-:W-:Y:S05]  /*8e40*/  @!P0 EXIT ;  /* 0x000000000000894d */ /* 0x000fea0003800000 */
.L_x_166:
[----:B------:R-:W-:Y:S05]  /*8e50*/  BSYNC.RECONVERGENT B0 ;  /* 0x0000000000007941 */ /* 0x000fea0003800200 */
.L_x_163:
[----:B------:R-:W-:Y:S01]  /*8e60*/  ULEA UR4, UR49, UR48, 0x3 ;  /* 0x0000003031047291 */ /* 0x000fe2000f8e18ff */
[----:B------:R-:W-:-:S04]  /*8e70*/  DEPBAR.LE SB0, 0x0 ;  /* 0x000080000000791a */ /* 0x000fc80000000000 */
[----:B------:R-:W-:-:S04]  /*8e80*/  UIADD3 UR4, UPT, UPT, UR4, 0x1f8, URZ ;  /* 0x000001f804047890 */ /* 0x000fc8000fffe0ff */
[----:B------:R-:W-:-:S09]  /*8e90*/  UPRMT UR4, UR37, 0x654, UR4 ;  /* 0x0000065425047896 */ /* 0x000fd20008000004 */
[----:B------:R-:W-:Y:S01]  /*8ea0*/  SYNCS.ARRIVE.TRANS64.RED.A1T0 RZ, [UR4], RZ ;  /* 0x000000ffffff79a7 */ /* 0x000fe20008100404 */
[----:B------:R-:W-:Y:S05]  /*8eb0*/  EXIT ;  /* 0x000000000000794d */ /* 0x000fea0003800000 */
.L_x_25:
[----:B--2---:R2:W4:Y:S02]  /*8ec0*/  SYNCS.PHASECHK.TRANS64.TRYWAIT P0, [R3+URZ+0x290], R2 ;  /* 0x00029002030075a7 */ /* 0x00452400080011ff */
[----:B----4-:R-:W-:Y:S05]  /*8ed0*/  @!P0 NANOSLEEP.SYNCS 0x989680 ;  /* 0x009896800000895d */ /* 0x010fea0003900000 */
[----:B------:R-:W4:Y:S02]  /*8ee0*/  @!P0 SYNCS.PHASECHK.TRANS64 P0, [R3+URZ+0x290], R2 ;  /* 0x00029002030085a7 */ /* 0x000f2400080010ff */
[----:B----4-:R-:W-:Y:S05]  /*8ef0*/  @!P0 BRA `(.L_x_25) ;  /* 0xfffffffc00f08947 */ /* 0x010fea000383ffff */
[----:B------:R-:W-:Y:S05]  /*8f00*/  BRA `(.L_x_167) ;  /* 0xffffff8c00147947 */ /* 0x000fea000383ffff */
.L_x_28:
[----:B-1----:R-:W-:Y:S07]  /*8f10*/  MOV R2, UR33 ;  /* 0x0000002100027c02 */ /* 0x002fee0008000f00 */
.L_x_168:
[----:B-1----:R1:W2:Y:S02]  /*8f20*/  SYNCS.PHASECHK.TRANS64.TRYWAIT P0, [R2+URZ+0xf0], R5 ;  /* 0x0000f005020075a7 */ /* 0x0022a400080011ff */
[----:B--2---:R-:W-:Y:S05]  /*8f30*/  @!P0 NANOSLEEP.SYNCS 0x989680 ;  /* 0x009896800000895d */ /* 0x004fea0003900000 */
[----:B------:R-:W2:Y:S02]  /*8f40*/  @!P0 SYNCS.PHASECHK.TRANS64 P0, [R2+URZ+0xf0], R5 ;  /* 0x0000f005020085a7 */ /* 0x000ea400080010ff */
[----:B--2---:R-:W-:Y:S05]  /*8f50*/  @!P0 BRA `(.L_x_168) ;  /* 0xfffffffc00f08947 */ /* 0x004fea000383ffff */
[----:B------:R-:W-:Y:S05]  /*8f60*/  BRA `(.L_x_27) ;  /* 0xffffff8c007c7947 */ /* 0x000fea000383ffff */
.L_x_35:
[----:B-1----:R-:W-:Y:S07]  /*8f70*/  MOV R2, UR17 ;  /* 0x0000001100027c02 */ /* 0x002fee0008000f00 */
.L_x_169:
[----:B-1----:R1:W2:Y:S02]  /*8f80*/  SYNCS.PHASECHK.TRANS64.TRYWAIT P0, [R2+URZ+0xf0], R5 ;  /* 0x0000f005020075a7 */ /* 0x0022a400080011ff */
[----:B--2---:R-:W-:Y:S05]  /*8f90*/  @!P0 NANOSLEEP.SYNCS 0x989680 ;  /* 0x009896800000895d */ /* 0x004fea0003900000 */
[----:B------:R-:W2:Y:S02]  /*8fa0*/  @!P0 SYNCS.PHASECHK.TRANS64 P0, [R2+URZ+0xf0], R5 ;  /* 0x0000f005020085a7 */ /* 0x000ea400080010ff */
[----:B--2---:R-:W-:Y:S05]  /*8fb0*/  @!P0 BRA `(.L_x_169) ;  /* 0xfffffffc00f08947 */ /* 0x004fea000383ffff */
[----:B------:R-:W-:Y:S05]  /*8fc0*/  BRA `(.L_x_34) ;  /* 0xffffff9000387947 */ /* 0x000fea000383ffff */
.L_x_40:
[----:B-1----:R1:W2:Y:S02]  /*8fd0*/  SYNCS.PHASECHK.TRANS64.TRYWAIT P0, [R2+URZ+0x220], R3 ;  /* 0x00022003020075a7 */ /* 0x0022a400080011ff */
[----:B--2---:R-:W-:Y:S05]  /*8fe0*/  @!P0 NANOSLEEP.SYNCS 0x989680 ;  /* 0x009896800000895d */ /* 0x004fea0003900000 */
[----:B------:R-:W2:Y:S02]  /*8ff0*/  @!P0 SYNCS.PHASECHK.TRANS64 P0, [R2+URZ+0x220], R3 ;  /* 0x00022003020085a7 */ /* 0x000ea400080010ff */
[----:B--2---:R-:W-:Y:S05]  /*9000*/  @!P0 BRA `(.L_x_40) ;  /* 0xfffffffc00f08947 */ /* 0x004fea000383ffff */
[----:B------:R-:W-:Y:S05]  /*9010*/  BRA `(.L_x_170) ;  /* 0xffffff9000dc7947 */ /* 0x000fea000383ffff */
.L_x_44:
[----:B---3--:R-:W-:-:S07]  /*9020*/  MOV R0, UR5 ;  /* 0x0000000500007c02 */ /* 0x008fce0008000f00 */
.L_x_171:
[----:B-1----:R1:W2:Y:S02]  /*9030*/  SYNCS.PHASECHK.TRANS64.TRYWAIT P0, [R0+URZ], R3 ;  /* 0x00000003000075a7 */ /* 0x0022a400080011ff */
[----:B--2---:R-:W-:Y:S05]  /*9040*/  @!P0 NANOSLEEP.SYNCS 0x989680 ;  /* 0x009896800000895d */ /* 0x004fea0003900000 */
[----:B------:R-:W2:Y:S02]  /*9050*/  @!P0 SYNCS.PHASECHK.TRANS64 P0, [R0+URZ], R3 ;  /* 0x00000003000085a7 */ /* 0x000ea400080010ff */
[----:B--2---:R-:W-:Y:S05]  /*9060*/  @!P0 BRA `(.L_x_171) ;  /* 0xfffffffc00f08947 */ /* 0x004fea000383ffff */
[----:B------:R-:W-:Y:S05]  /*9070*/  BRA `(.L_x_172) ;  /* 0xffffff98004c7947 */ /* 0x000fea000383ffff */
.L_x_45:
[----:B---3--:R-:W-:-:S07]  /*9080*/  MOV R0, UR5 ;  /* 0x0000000500007c02 */ /* 0x008fce0008000f00 */
.L_x_173:
[----:B-1----:R1:W2:Y:S02]  /*9090*/  SYNCS.PHASECHK.TRANS64.TRYWAIT P0, [R0+URZ], R3 ;  /* 0x00000003000075a7 */ /* 0x0022a400080011ff */
[----:B--2---:R-:W-:Y:S05]  /*90a0*/  @!P0 NANOSLEEP.SYNCS 0x989680 ;  /* 0x009896800000895d */ /* 0x004fea0003900000 */
[----:B------:R-:W2:Y:S02]  /*90b0*/  @!P0 SYNCS.PHASECHK.TRANS64 P0, [R0+URZ], R3 ;  /* 0x00000003000085a7 */ /* 0x000ea400080010ff */
[----:B--2---:R-:W-:Y:S05]  /*90c0*/  @!P0 BRA `(.L_x_173) ;  /* 0xfffffffc00f08947 */ /* 0x004fea000383ffff */
[----:B------:R-:W-:Y:S05]  /*90d0*/  BRA `(.L_x_174) ;  /* 0xffffff9800587947 */ /* 0x000fea000383ffff */
.L_x_46:
[----:B---3--:R-:W-:-:S07]  /*90e0*/  MOV R0, UR5 ;  /* 0x0000000500007c02 */ /* 0x008fce0008000f00 */
.L_x_175:
[----:B-1----:R1:W2:Y:S02]  /*90f0*/  SYNCS.PHASECHK.TRANS64.TRYWAIT P0, [R0+URZ], R3 ;  /* 0x00000003000075a7 */ /* 0x0022a400080011ff */
[----:B--2---:R-:W-:Y:S05]  /*9100*/  @!P0 NANOSLEEP.SYNCS 0x989680 ;  /* 0x009896800000895d */ /* 0x004fea0003900000 */
[----:B------:R-:W2:Y:S02]  /*9110*/  @!P0 SYNCS.PHASECHK.TRANS64 P0, [R0+URZ], R3 ;  /* 0x00000003000085a7 */ /* 0x000ea400080010ff */
[----:B--2---:R-:W-:Y:S05]  /*9120*/  @!P0 BRA `(.L_x_175) ;  /* 0xfffffffc00f08947 */ /* 0x004fea000383ffff */
[----:B------:R-:W-:Y:S05]  /*9130*/  BRA `(.L_x_176) ;  /* 0xffffff9800647947 */ /* 0x000fea000383ffff */
.L_x_47:
[----:B---3--:R-:W-:-:S07]  /*9140*/  MOV R0, UR5 ;  /* 0x0000000500007c02 */ /* 0x008fce0008000f00 */
.L_x_177:
[----:B-1----:R1:W2:Y:S02]  /*9150*/  SYNCS.PHASECHK.TRANS64.TRYWAIT P0, [R0+URZ], R3 ;  /* 0x00000003000075a7 */ /* 0x0022a400080011ff */
[----:B--2---:R-:W-:Y:S05]  /*9160*/  @!P0 NANOSLEEP.SYNCS 0x989680 ;  /* 0x009896800000895d */ /* 0x004fea0003900000 */
[----:B------:R-:W2:Y:S02]  /*9170*/  @!P0 SYNCS.PHASECHK.TRANS64 P0, [R0+URZ], R3 ;  /* 0x00000003000085a7 */ /* 0x000ea400080010ff */
[----:B--2---:R-:W-:Y:S05]  /*9180*/  @!P0 BRA `(.L_x_177) ;  /* 0xfffffffc00f08947 */ /* 0x004fea000383ffff */
[----:B------:R-:W-:Y:S05]  /*9190*/  BRA `(.L_x_178) ;  /* 0xffffff9800707947 */ /* 0x000fea000383ffff */
.L_x_48:
[----:B---3--:R-:W-:-:S07]  /*91a0*/  MOV R0, UR5 ;  /* 0x0000000500007c02 */ /* 0x008fce0008000f00 */
.L_x_179:
[----:B-1----:R1:W2:Y:S02]  /*91b0*/  SYNCS.PHASECHK.TRANS64.TRYWAIT P0, [R0+URZ], R3 ;  /* 0x00000003000075a7 */ /* 0x0022a400080011ff */
[----:B--2---:R-:W-:Y:S05]  /*91c0*/  @!P0 NANOSLEEP.SYNCS 0x989680 ;  /* 0x009896800000895d */ /* 0x004fea0003900000 */
[----:B------:R-:W2:Y:S02]  /*91d0*/  @!P0 SYNCS.PHASECHK.TRANS64 P0, [R0+URZ], R3 ;  /* 0x00000003000085a7 */ /* 0x000ea400080010ff */
[----:B--2---:R-:W-:Y:S05]  /*91e0*/  @!P0 BRA `(.L_x_179) ;  /* 0xfffffffc00f08947 */ /* 0x004fea000383ffff */
[----:B------:R-:W-:Y:S05]  /*91f0*/  BRA `(.L_x_180) ;  /* 0xffffff98007c7947 */ /* 0x000fea000383ffff */
.L_x_49:
[----:B---3--:R-:W-:-:S07]  /*9200*/  MOV R0, UR5 ;  /* 0x0000000500007c02 */ /* 0x008fce0008000f00 */
.L_x_181:
[----:B-1----:R1:W2:Y:S02]  /*9210*/  SYNCS.PHASECHK.TRANS64.TRYWAIT P0, [R0+URZ], R3 ;  /* 0x00000003000075a7 */ /* 0x0022a400080011ff */
[----:B--2---:R-:W-:Y:S05]  /*9220*/  @!P0 NANOSLEEP.SYNCS 0x989680 ;  /* 0x009896800000895d */ /* 0x004fea0003900000 */
[----:B------:R-:W2:Y:S02]  /*9230*/  @!P0 SYNCS.PHASECHK.TRANS64 P0, [R0+URZ], R3 ;  /* 0x00000003000085a7 */ /* 0x000ea400080010ff */
[----:B--2---:R-:W-:Y:S05]  /*9240*/  @!P0 BRA `(.L_x_181) ;  /* 0xfffffffc00f08947 */ /* 0x004fea000383ffff */
[----:B------:R-:W-:Y:S05]  /*9250*/  BRA `(.L_x_182) ;  /* 0xffffff9800887947 */ /* 0x000fea000383ffff */
.L_x_50:
[----:B---3--:R-:W-:-:S07]  /*9260*/  MOV R0, UR5 ;  /* 0x0000000500007c02 */ /* 0x008fce0008000f00 */
.L_x_183:
[----:B-1----:R1:W2:Y:S02]  /*9270*/  SYNCS.PHASECHK.TRANS64.TRYWAIT P0, [R0+URZ], R3 ;  /* 0x00000003000075a7 */ /* 0x0022a400080011ff */
[----:B--2---:R-:W-:Y:S05]  /*9280*/  @!P0 NANOSLEEP.SYNCS 0x989680 ;  /* 0x009896800000895d */ /* 0x004fea0003900000 */
[----:B------:R-:W2:Y:S02]  /*9290*/  @!P0 SYNCS.PHASECHK.TRANS64 P0, [R0+URZ], R3 ;  /* 0x00000003000085a7 */ /* 0x000ea400080010ff */
[----:B--2---:R-:W-:Y:S05]  /*92a0*/  @!P0 BRA `(.L_x_183) ;  /* 0xfffffffc00f08947 */ /* 0x004fea000383ffff */
[----:B------:R-:W-:Y:S05]  /*92b0*/  BRA `(.L_x_184) ;  /* 0xffffff9800947947 */ /* 0x000fea000383ffff */
.L_x_51:
[----:B---3--:R-:W-:-:S07]  /*92c0*/  MOV R0, UR5 ;  /* 0x0000000500007c02 */ /* 0x008fce0008000f00 */
.L_x_185:
[----:B-1----:R1:W2:Y:S02]  /*92d0*/  SYNCS.PHASECHK.TRANS64.TRYWAIT P0, [R0+URZ], R3 ;  /* 0x00000003000075a7 */ /* 0x0022a400080011ff */
[----:B--2---:R-:W-:Y:S05]  /*92e0*/  @!P0 NANOSLEEP.SYNCS 0x989680 ;  /* 0x009896800000895d */ /* 0x004fea0003900000 */
[----:B------:R-:W2:Y:S02]  /*92f0*/  @!P0 SYNCS.PHASECHK.TRANS64 P0, [R0+URZ], R3 ;  /* 0x00000003000085a7 */ /* 0x000ea400080010ff */
[----:B--2---:R-:W-:Y:S05]  /*9300*/  @!P0 BRA `(.L_x_185) ;  /* 0xfffffffc00f08947 */ /* 0x004fea000383ffff */
[----:B------:R-:W-:Y:S05]  /*9310*/  BRA `(.L_x_186) ;  /* 0xffffff9800a07947 */ /* 0x000fea000383ffff */
.L_x_52:
[----:B---3--:R-:W-:-:S07]  /*9320*/  MOV R0, UR5 ;  /* 0x0000000500007c02 */ /* 0x008fce0008000f00 */
.L_x_187:
[----:B-1----:R1:W2:Y:S02]  /*9330*/  SYNCS.PHASECHK.TRANS64.TRYWAIT P0, [R0+URZ], R3 ;  /* 0x00000003000075a7 */ /* 0x0022a400080011ff */
[----:B--2---:R-:W-:Y:S05]  /*9340*/  @!P0 NANOSLEEP.SYNCS 0x989680 ;  /* 0x009896800000895d */ /* 0x004fea0003900000 */
[----:B------:R-:W2:Y:S02]  /*9350*/  @!P0 SYNCS.PHASECHK.TRANS64 P0, [R0+URZ], R3 ;  /* 0x00000003000085a7 */ /* 0x000ea400080010ff */
[----:B--2---:R-:W-:Y:S05]  /*9360*/  @!P0 BRA `(.L_x_187) ;  /* 0xfffffffc00f08947 */ /* 0x004fea000383ffff */
[----:B------:R-:W-:Y:S05]  /*9370*/  BRA `(.L_x_188) ;  /* 0xffffff9800ac7947 */ /* 0x000fea000383ffff */
.L_x_53:
[----:B---3--:R-:W-:-:S07]  /*9380*/  MOV R0, UR5 ;  /* 0x0000000500007c02 */ /* 0x008fce0008000f00 */
.L_x_189:
[----:B-1----:R1:W2:Y:S02]  /*9390*/  SYNCS.PHASECHK.TRANS64.TRYWAIT P0, [R0+URZ], R3 ;  /* 0x00000003000075a7 */ /* 0x0022a400080011ff */
[----:B--2---:R-:W-:Y:S05]  /*93a0*/  @!P0 NANOSLEEP.SYNCS 0x989680 ;  /* 0x009896800000895d */ /* 0x004fea0003900000 */
[----:B------:R-:W2:Y:S02]  /*93b0*/  @!P0 SYNCS.PHASECHK.TRANS64 P0, [R0+URZ], R3 ;  /* 0x00000003000085a7 */ /* 0x000ea400080010ff */
[----:B--2---:R-:W-:Y:S05]  /*93c0*/  @!P0 BRA `(.L_x_189) ;  /* 0xfffffffc00f08947 */ /* 0x004fea000383ffff */
[----:B------:R-:W-:Y:S05]  /*93d0*/  BRA `(.L_x_190) ;  /* 0xffffff9800b87947 */ /* 0x000fea000383ffff */
.L_x_54:
[----:B---3--:R-:W-:-:S07]  /*93e0*/  MOV R0, UR5 ;  /* 0x0000000500007c02 */ /* 0x008fce0008000f00 */
.L_x_191:
[----:B-1----:R1:W2:Y:S02]  /*93f0*/  SYNCS.PHASECHK.TRANS64.TRYWAIT P0, [R0+URZ], R3 ;  /* 0x00000003000075a7 */ /* 0x0022a400080011ff */
[----:B--2---:R-:W-:Y:S05]  /*9400*/  @!P0 NANOSLEEP.SYNCS 0x989680 ;  /* 0x009896800000895d */ /* 0x004fea0003900000 */
[----:B------:R-:W2:Y:S02]  /*9410*/  @!P0 SYNCS.PHASECHK.TRANS64 P0, [R0+URZ], R3 ;  /* 0x00000003000085a7 */ /* 0x000ea400080010ff */
[----:B--2---:R-:W-:Y:S05]  /*9420*/  @!P0 BRA `(.L_x_191) ;  /* 0xfffffffc00f08947 */ /* 0x004fea000383ffff */
[----:B------:R-:W-:Y:S05]  /*9430*/  BRA `(.L_x_192) ;  /* 0xffffff9800c47947 */ /* 0x000fea000383ffff */
.L_x_55:
[----:B---3--:R-:W-:-:S07]  /*9440*/  MOV R0, UR5 ;  /* 0x0000000500007c02 */ /* 0x008fce0008000f00 */
.L_x_193:
[----:B-1----:R1:W2:Y:S02]  /*9450*/  SYNCS.PHASECHK.TRANS64.TRYWAIT P0, [R0+URZ], R3 ;  /* 0x00000003000075a7 */ /* 0x0022a400080011ff */
[----:B--2---:R-:W-:Y:S05]  /*9460*/  @!P0 NANOSLEEP.SYNCS 0x989680 ;  /* 0x009896800000895d */ /* 0x004fea0003900000 */
[----:B------:R-:W2:Y:S02]  /*9470*/  @!P0 SYNCS.PHASECHK.TRANS64 P0, [R0+URZ], R3 ;  /* 0x00000003000085a7 */ /* 0x000ea400080010ff */
[----:B--2---:R-:W-:Y:S05]  /*9480*/  @!P0 BRA `(.L_x_193) ;  /* 0xfffffffc00f08947 */ /* 0x004fea000383ffff */
[----:B------:R-:W-:Y:S05]  /*9490*/  BRA `(.L_x_194) ;  /* 0xffffff9800d07947 */ /* 0x000fea000383ffff */
.L_x_56:
[----:B---3--:R-:W-:-:S07]  /*94a0*/  MOV R0, UR5 ;  /* 0x0000000500007c02 */ /* 0x008fce0008000f00 */
.L_x_195:
[----:B-1----:R1:W2:Y:S02]  /*94b0*/  SYNCS.PHASECHK.TRANS64.TRYWAIT P0, [R0+URZ], R3 ;  /* 0x00000003000075a7 */ /* 0x0022a400080011ff */
[----:B--2---:R-:W-:Y:S05]  /*94c0*/  @!P0 NANOSLEEP.SYNCS 0x989680 ;  /* 0x009896800000895d */ /* 0x004fea0003900000 */
[----:B------:R-:W2:Y:S02]  /*94d0*/  @!P0 SYNCS.PHASECHK.TRANS64 P0, [R0+URZ], R3 ;  /* 0x00000003000085a7 */ /* 0x000ea400080010ff */
[----:B--2---:R-:W-:Y:S05]  /*94e0*/  @!P0 BRA `(.L_x_195) ;  /* 0xfffffffc00f08947 */ /* 0x004fea000383ffff */
[----:B------:R-:W-:Y:S05]  /*94f0*/  BRA `(.L_x_196) ;  /* 0xffffff9800dc7947 */ /* 0x000fea000383ffff */
.L_x_57:
[----:B---3--:R-:W-:-:S07]  /*9500*/  MOV R0, UR5 ;  /* 0x0000000500007c02 */ /* 0x008fce0008000f00 */
.L_x_197:
[----:B-1----:R1:W2:Y:S02]  /*9510*/  SYNCS.PHASECHK.TRANS64.TRYWAIT P0, [R0+URZ], R3 ;  /* 0x00000003000075a7 */ /* 0x0022a400080011ff */
[----:B--2---:R-:W-:Y:S05]  /*9520*/  @!P0 NANOSLEEP.SYNCS 0x989680 ;  /* 0x009896800000895d */ /* 0x004fea0003900000 */
[----:B------:R-:W2:Y:S02]  /*9530*/  @!P0 SYNCS.PHASECHK.TRANS64 P0, [R0+URZ], R3 ;  /* 0x00000003000085a7 */ /* 0x000ea400080010ff */
[----:B--2---:R-:W-:Y:S05]  /*9540*/  @!P0 BRA `(.L_x_197) ;  /* 0xfffffffc00f08947 */ /* 0x004fea000383ffff */
[----:B------:R-:W-:Y:S05]  /*9550*/  BRA `(.L_x_198) ;  /* 0xffffff9800e87947 */ /* 0x000fea000383ffff */
.L_x_58:
[----:B---3--:R-:W-:-:S07]  /*9560*/  MOV R0, UR5 ;  /* 0x0000000500007c02 */ /* 0x008fce0008000f00 */
.L_x_199:
[----:B-1----:R1:W2:Y:S02]  /*9570*/  SYNCS.PHASECHK.TRANS64.TRYWAIT P0, [R0+URZ], R3 ;  /* 0x00000003000075a7 */ /* 0x0022a400080011ff */
[----:B--2---:R-:W-:Y:S05]  /*9580*/  @!P0 NANOSLEEP.SYNCS 0x989680 ;  /* 0x009896800000895d */ /* 0x004fea0003900000 */
[----:B------:R-:W2:Y:S02]  /*9590*/  @!P0 SYNCS.PHASECHK.TRANS64 P0, [R0+URZ], R3 ;  /* 0x00000003000085a7 */ /* 0x000ea400080010ff */
[----:B--2---:R-:W-:Y:S05]  /*95a0*/  @!P0 BRA `(.L_x_199) ;  /* 0xfffffffc00f08947 */ /* 0x004fea000383ffff */
[----:B------:R-:W-:Y:S05]  /*95b0*/  BRA `(.L_x_200) ;  /* 0xffffff9800f47947 */ /* 0x000fea000383ffff */
.L_x_59:
[----:B---3--:R-:W-:-:S07]  /*95c0*/  MOV R0, UR5 ;  /* 0x0000000500007c02 */ /* 0x008fce0008000f00 */
.L_x_201:
[----:B-1----:R1:W2:Y:S02]  /*95d0*/  SYNCS.PHASECHK.TRANS64.TRYWAIT P0, [R0+URZ], R3 ;  /* 0x00000003000075a7 */ /* 0x0022a400080011ff */
[----:B--2---:R-:W-:Y:S05]  /*95e0*/  @!P0 NANOSLEEP.SYNCS 0x989680 ;  /* 0x009896800000895d */ /* 0x004fea0003900000 */
[----:B------:R-:W2:Y:S02]  /*95f0*/  @!P0 SYNCS.PHASECHK.TRANS64 P0, [R0+URZ], R3 ;  /* 0x00000003000085a7 */ /* 0x000ea400080010ff */
[----:B--2---:R-:W-:Y:S05]  /*9600*/  @!P0 BRA `(.L_x_201) ;  /* 0xfffffffc00f08947 */ /* 0x004fea000383ffff */
[----:B------:R-:W-:Y:S05]  /*9610*/  BRA `(.L_x_202) ;  /* 0xffffff9c00007947 */ /* 0x000fea000383ffff */
.L_x_60:
[----:B---3--:R-:W-:-:S07]  /*9620*/  MOV R0, UR5 ;  /* 0x0000000500007c02 */ /* 0x008fce0008000f00 */
.L_x_203:
[----:B-1----:R1:W2:Y:S02]  /*9630*/  SYNCS.PHASECHK.TRANS64.TRYWAIT P0, [R0+URZ], R3 ;  /* 0x00000003000075a7 */ /* 0x0022a400080011ff */
[----:B--2---:R-:W-:Y:S05]  /*9640*/  @!P0 NANOSLEEP.SYNCS 0x989680 ;  /* 0x009896800000895d */ /* 0x004fea0003900000 */
[----:B------:R-:W2:Y:S02]  /*9650*/  @!P0 SYNCS.PHASECHK.TRANS64 P0, [R0+URZ], R3 ;  /* 0x00000003000085a7 */ /* 0x000ea400080010ff */
[----:B--2---:R-:W-:Y:S05]  /*9660*/  @!P0 BRA `(.L_x_203) ;  /* 0xfffffffc00f08947 */ /* 0x004fea000383ffff */
[----:B------:R-:W-:Y:S05]  /*9670*/  BRA `(.L_x_204) ;  /* 0xffffff9c000c7947 */ /* 0x000fea000383ffff */
.L_x_61:
[----:B---3--:R-:W-:-:S07]  /*9680*/  MOV R0, UR5 ;  /* 0x0000000500007c02 */ /* 0x008fce0008000f00 */
.L_x_205:
[----:B-1----:R1:W2:Y:S02]  /*9690*/  SYNCS.PHASECHK.TRANS64.TRYWAIT P0, [R0+URZ], R3 ;  /* 0x00000003000075a7 */ /* 0x0022a400080011ff */
[----:B--2---:R-:W-:Y:S05]  /*96a0*/  @!P0 NANOSLEEP.SYNCS 0x989680 ;  /* 0x009896800000895d */ /* 0x004fea0003900000 */
[----:B------:R-:W2:Y:S02]  /*96b0*/  @!P0 SYNCS.PHASECHK.TRANS64 P0, [R0+URZ], R3 ;  /* 0x00000003000085a7 */ /* 0x000ea400080010ff */
[----:B--2---:R-:W-:Y:S05]  /*96c0*/  @!P0 BRA `(.L_x_205) ;  /* 0xfffffffc00f08947 */ /* 0x004fea000383ffff */
[----:B------:R-:W-:Y:S05]  /*96d0*/  BRA `(.L_x_206) ;  /* 0xffffff9c00187947 */ /* 0x000fea000383ffff */
.L_x_62:
[----:B---3--:R-:W-:-:S07]  /*96e0*/  MOV R0, UR5 ;  /* 0x0000000500007c02 */ /* 0x008fce0008000f00 */
.L_x_207:
[----:B-1----:R1:W2:Y:S02]  /*96f0*/  SYNCS.PHASECHK.TRANS64.TRYWAIT P0, [R0+URZ], R3 ;  /* 0x00000003000075a7 */ /* 0x0022a400080011ff */
[----:B--2---:R-:W-:Y:S05]  /*9700*/  @!P0 NANOSLEEP.SYNCS 0x989680 ;  /* 0x009896800000895d */ /* 0x004fea0003900000 */
[----:B------:R-:W2:Y:S02]  /*9710*/  @!P0 SYNCS.PHASECHK.TRANS64 P0, [R0+URZ], R3 ;  /* 0x00000003000085a7 */ /* 0x000ea400080010ff */
[----:B--2---:R-:W-:Y:S05]  /*9720*/  @!P0 BRA `(.L_x_207) ;  /* 0xfffffffc00f08947 */ /* 0x004fea000383ffff */
[----:B------:R-:W-:Y:S05]  /*9730*/  BRA `(.L_x_208) ;  /* 0xffffff9c00247947 */ /* 0x000fea000383ffff */
.L_x_63:
[----:B---3--:R-:W-:-:S07]  /*9740*/  MOV R0, UR5 ;  /* 0x0000000500007c02 */ /* 0x008fce0008000f00 */
.L_x_209:
[----:B-1----:R1:W2:Y:S02]  /*9750*/  SYNCS.PHASECHK.TRANS64.TRYWAIT P0, [R0+URZ], R3 ;  /* 0x00000003000075a7 */ /* 0x0022a400080011ff */
[----:B--2---:R-:W-:Y:S05]  /*9760*/  @!P0 NANOSLEEP.SYNCS 0x989680 ;  /* 0x009896800000895d */ /* 0x004fea0003900000 */
[----:B------:R-:W2:Y:S02]  /*9770*/  @!P0 SYNCS.PHASECHK.TRANS64 P0, [R0+URZ], R3 ;  /* 0x00000003000085a7 */ /* 0x000ea400080010ff */
[----:B--2---:R-:W-:Y:S05]  /*9780*/  @!P0 BRA `(.L_x_209) ;  /* 0xfffffffc00f08947 */ /* 0x004fea000383ffff */
[----:B------:R-:W-:Y:S05]  /*9790*/  BRA `(.L_x_210) ;  /* 0xffffff9c00307947 */ /* 0x000fea000383ffff */
.L_x_64:
[----:B---3--:R-:W-:-:S07]  /*97a0*/  MOV R0, UR5 ;  /* 0x0000000500007c02 */ /* 0x008fce0008000f00 */
.L_x_211:
[----:B-1----:R1:W2:Y:S02]  /*97b0*/  SYNCS.PHASECHK.TRANS64.TRYWAIT P0, [R0+URZ], R3 ;  /* 0x00000003000075a7 */ /* 0x0022a400080011ff */
[----:B--2---:R-:W-:Y:S05]  /*97c0*/  @!P0 NANOSLEEP.SYNCS 0x989680 ;  /* 0x009896800000895d */ /* 0x004fea0003900000 */
[----:B------:R-:W2:Y:S02]  /*97d0*/  @!P0 SYNCS.PHASECHK.TRANS64 P0, [R0+URZ], R3 ;  /* 0x00000003000085a7 */ /* 0x000ea400080010ff */
[----:B--2---:R-:W-:Y:S05]  /*97e0*/  @!P0 BRA `(.L_x_211) ;  /* 0xfffffffc00f08947 */ /* 0x004fea000383ffff */
[----:B------:R-:W-:Y:S05]  /*97f0*/  BRA `(.L_x_212) ;  /* 0xffffff9c003c7947 */ /* 0x000fea000383ffff */
.L_x_65:
[----:B---3--:R-:W-:-:S07]  /*9800*/  MOV R0, UR5 ;  /* 0x0000000500007c02 */ /* 0x008fce0008000f00 */
.L_x_213:
[----:B-1----:R1:W2:Y:S02]  /*9810*/  SYNCS.PHASECHK.TRANS64.TRYWAIT P0, [R0+URZ], R3 ;  /* 0x00000003000075a7 */ /* 0x0022a400080011ff */
[----:B--2---:R-:W-:Y:S05]  /*9820*/  @!P0 NANOSLEEP.SYNCS 0x989680 ;  /* 0x009896800000895d */ /* 0x004fea0003900000 */
[----:B------:R-:W2:Y:S02]  /*9830*/  @!P0 SYNCS.PHASECHK.TRANS64 P0, [R0+URZ], R3 ;  /* 0x00000003000085a7 */ /* 0x000ea400080010ff */
[----:B--2---:R-:W-:Y:S05]  /*9840*/  @!P0 BRA `(.L_x_213) ;  /* 0xfffffffc00f08947 */ /* 0x004fea000383ffff */
[----:B------:R-:W-:Y:S05]  /*9850*/  BRA `(.L_x_214) ;  /* 0xffffff9c00487947 */ /* 0x000fea000383ffff */
.L_x_66:
[----:B---3--:R-:W-:-:S07]  /*9860*/  MOV R0, UR5 ;  /* 0x0000000500007c02 */ /* 0x008fce0008000f00 */
.L_x_215:
[----:B-1----:R1:W2:Y:S02]  /*9870*/  SYNCS.PHASECHK.TRANS64.TRYWAIT P0, [R0+URZ], R3 ;  /* 0x00000003000075a7 */ /* 0x0022a400080011ff */
[----:B--2---:R-:W-:Y:S05]  /*9880*/  @!P0 NANOSLEEP.SYNCS 0x989680 ;  /* 0x009896800000895d */ /* 0x004fea0003900000 */
[----:B------:R-:W2:Y:S02]  /*9890*/  @!P0 SYNCS.PHASECHK.TRANS64 P0, [R0+URZ], R3 ;  /* 0x00000003000085a7 */ /* 0x000ea400080010ff */
[----:B--2---:R-:W-:Y:S05]  /*98a0*/  @!P0 BRA `(.L_x_215) ;  /* 0xfffffffc00f08947 */ /* 0x004fea000383ffff */
[----:B------:R-:W-:Y:S05]  /*98b0*/  BRA `(.L_x_216) ;  /* 0xffffff9c00547947 */ /* 0x000fea000383ffff */
.L_x_67:
[----:B---3--:R-:W-:-:S07]  /*98c0*/  MOV R0, UR5 ;  /* 0x0000000500007c02 */ /* 0x008fce0008000f00 */
.L_x_217:
[----:B-1----:R1:W2:Y:S02]  /*98d0*/  SYNCS.PHASECHK.TRANS64.TRYWAIT P0, [R0+URZ], R3 ;  /* 0x00000003000075a7 */ /* 0x0022a400080011ff */
[----:B--2---:R-:W-:Y:S05]  /*98e0*/  @!P0 NANOSLEEP.SYNCS 0x989680 ;  /* 0x009896800000895d */ /* 0x004fea0003900000 */
[----:B------:R-:W2:Y:S02]  /*98f0*/  @!P0 SYNCS.PHASECHK.TRANS64 P0, [R0+URZ], R3 ;  /* 0x00000003000085a7 */ /* 0x000ea400080010ff */
[----:B--2---:R-:W-:Y:S05]  /*9900*/  @!P0 BRA `(.L_x_217) ;  /* 0xfffffffc00f08947 */ /* 0x004fea000383ffff */
[----:B------:R-:W-:Y:S05]  /*9910*/  BRA `(.L_x_218) ;  /* 0xffffff9c00607947 */ /* 0x000fea000383ffff */
.L_x_68:
[----:B---3--:R-:W-:-:S07]  /*9920*/  MOV R0, UR5 ;  /* 0x0000000500007c02 */ /* 0x008fce0008000f00 */
.L_x_219:
[----:B-1----:R1:W2:Y:S02]  /*9930*/  SYNCS.PHASECHK.TRANS64.TRYWAIT P0, [R0+URZ], R3 ;  /* 0x00000003000075a7 */ /* 0x0022a400080011ff */
[----:B--2---:R-:W-:Y:S05]  /*9940*/  @!P0 NANOSLEEP.SYNCS 0x989680 ;  /* 0x009896800000895d */ /* 0x004fea0003900000 */
[----:B------:R-:W2:Y:S02]  /*9950*/  @!P0 SYNCS.PHASECHK.TRANS64 P0, [R0+URZ], R3 ;  /* 0x00000003000085a7 */ /* 0x000ea400080010ff */
[----:B--2---:R-:W-:Y:S05]  /*9960*/  @!P0 BRA `(.L_x_219) ;  /* 0xfffffffc00f08947 */ /* 0x004fea000383ffff */
[----:B------:R-:W-:Y:S05]  /*9970*/  BRA `(.L_x_220) ;  /* 0xffffff9c006c7947 */ /* 0x000fea000383ffff */
.L_x_69:
[----:B---3--:R-:W-:-:S07]  /*9980*/  MOV R0, UR5 ;  /* 0x0000000500007c02 */ /* 0x008fce0008000f00 */
.L_x_221:
[----:B-1----:R1:W2:Y:S02]  /*9990*/  SYNCS.PHASECHK.TRANS64.TRYWAIT P0, [R0+URZ], R3 ;  /* 0x00000003000075a7 */ /* 0x0022a400080011ff */
[----:B--2---:R-:W-:Y:S05]  /*99a0*/  @!P0 NANOSLEEP.SYNCS 0x989680 ;  /* 0x009896800000895d */ /* 0x004fea0003900000 */
[----:B------:R-:W2:Y:S02]  /*99b0*/  @!P0 SYNCS.PHASECHK.TRANS64 P0, [R0+URZ], R3 ;  /* 0x00000003000085a7 */ /* 0x000ea400080010ff */
[----:B--2---:R-:W-:Y:S05]  /*99c0*/  @!P0 BRA `(.L_x_221) ;  /* 0xfffffffc00f08947 */ /* 0x004fea000383ffff */
[----:B------:R-:W-:Y:S05]  /*99d0*/  BRA `(.L_x_222) ;  /* 0xffffff9c00787947 */ /* 0x000fea000383ffff */
.L_x_70:
[----:B---3--:R-:W-:-:S07]  /*99e0*/  MOV R0, UR5 ;  /* 0x0000000500007c02 */ /* 0x008fce0008000f00 */
.L_x_223:
[----:B-1----:R1:W2:Y:S02]  /*99f0*/  SYNCS.PHASECHK.TRANS64.TRYWAIT P0, [R0+URZ], R3 ;  /* 0x00000003000075a7 */ /* 0x0022a400080011ff */
[----:B--2---:R-:W-:Y:S05]  /*9a00*/  @!P0 NANOSLEEP.SYNCS 0x989680 ;  /* 0x009896800000895d */ /* 0x004fea0003900000 */
[----:B------:R-:W2:Y:S02]  /*9a10*/  @!P0 SYNCS.PHASECHK.TRANS64 P0, [R0+URZ], R3 ;  /* 0x00000003000085a7 */ /* 0x000ea400080010ff */
[----:B--2---:R-:W-:Y:S05]  /*9a20*/  @!P0 BRA `(.L_x_223) ;  /* 0xfffffffc00f08947 */ /* 0x004fea000383ffff */
[----:B------:R-:W-:Y:S05]  /*9a30*/  BRA `(.L_x_224) ;  /* 0xffffff9c00847947 */ /* 0x000fea000383ffff */
.L_x_71:
[----:B---3--:R-:W-:-:S07]  /*9a40*/  MOV R0, UR5 ;  /* 0x0000000500007c02 */ /* 0x008fce0008000f00 */
.L_x_225:
[----:B-1----:R1:W2:Y:S02]  /*9a50*/  SYNCS.PHASECHK.TRANS64.TRYWAIT P0, [R0+URZ], R3 ;  /* 0x00000003000075a7 */ /* 0x0022a400080011ff */
[----:B--2---:R-:W-:Y:S05]  /*9a60*/  @!P0 NANOSLEEP.SYNCS 0x989680 ;  /* 0x009896800000895d */ /* 0x004fea0003900000 */
[----:B------:R-:W2:Y:S02]  /*9a70*/  @!P0 SYNCS.PHASECHK.TRANS64 P0, [R0+URZ], R3 ;  /* 0x00000003000085a7 */ /* 0x000ea400080010ff */
[----:B--2---:R-:W-:Y:S05]  /*9a80*/  @!P0 BRA `(.L_x_225) ;  /* 0xfffffffc00f08947 */ /* 0x004fea000383ffff */
[----:B------:R-:W-:Y:S05]  /*9a90*/  BRA `(.L_x_226) ;  /* 0xffffff9c00907947 */ /* 0x000fea000383ffff */
.L_x_72:
[----:B---3--:R-:W-:-:S07]  /*9aa0*/  MOV R0, UR5 ;  /* 0x0000000500007c02 */ /* 0x008fce0008000f00 */
.L_x_227:
[----:B-1----:R1:W2:Y:S02]  /*9ab0*/  SYNCS.PHASECHK.TRANS64.TRYWAIT P0, [R0+URZ], R3 ;  /* 0x00000003000075a7 */ /* 0x0022a400080011ff */
[----:B--2---:R-:W-:Y:S05]  /*9ac0*/  @!P0 NANOSLEEP.SYNCS 0x989680 ;  /* 0x009896800000895d */ /* 0x004fea0003900000 */
[----:B------:R-:W2:Y:S02]  /*9ad0*/  @!P0 SYNCS.PHASECHK.TRANS64 P0, [R0+URZ], R3 ;  /* 0x00000003000085a7 */ /* 0x000ea400080010ff */
[----:B--2---:R-:W-:Y:S05]  /*9ae0*/  @!P0 BRA `(.L_x_227) ;  /* 0xfffffffc00f08947 */ /* 0x004fea000383ffff */
[----:B------:R-:W-:Y:S05]  /*9af0*/  BRA `(.L_x_228) ;  /* 0xffffff9c009c7947 */ /* 0x000fea000383ffff */
.L_x_75:
[----:B-1----:R1:W2:Y:S02]  /*9b00*/  SYNCS.PHASECHK.TRANS64.TRYWAIT P0, [R0+URZ+0x280], R5 ;  /* 0x00028005000075a7 */ /* 0x0022a400080011ff */
[----:B--2---:R-:W-:Y:S05]  /*9b10*/  @!P0 NANOSLEEP.SYNCS 0x989680 ;  /* 0x009896800000895d */ /* 0x004fea0003900000 */
[----:B------:R-:W2:Y:S02]  /*9b20*/  @!P0 SYNCS.PHASECHK.TRANS64 P0, [R0+URZ+0x280], R5 ;  /* 0x00028005000085a7 */ /* 0x000ea400080010ff */
[----:B--2---:R-:W-:Y:S05]  /*9b30*/  @!P0 BRA `(.L_x_75) ;  /* 0xfffffffc00f08947 */ /* 0x004fea000383ffff */
[----:B------:R-:W-:Y:S05]  /*9b40*/  BRA `(.L_x_229) ;  /* 0xffffff9c00fc7947 */ /* 0x000fea000383ffff */
.L_x_76:
[----:B------:R-:W-:-:S07]  /*9b50*/  MOV R0, UR5 ;  /* 0x0000000500007c02 */ /* 0x000fce0008000f00 */
.L_x_230:
[----:B-1----:R1:W2:Y:S02]  /*9b60*/  SYNCS.PHASECHK.TRANS64.TRYWAIT P0, [R0+URZ+0x230], R7 ;  /* 0x00023007000075a7 */ /* 0x0022a400080011ff */
[----:B--2---:R-:W-:Y:S05]  /*9b70*/  @!P0 NANOSLEEP.SYNCS 0x989680 ;  /* 0x009896800000895d */ /* 0x004fea0003900000 */
[----:B------:R-:W2:Y:S02]  /*9b80*/  @!P0 SYNCS.PHASECHK.TRANS64 P0, [R0+URZ+0x230], R7 ;  /* 0x00023007000085a7 */ /* 0x000ea400080010ff */
[----:B--2---:R-:W-:Y:S05]  /*9b90*/  @!P0 BRA `(.L_x_230) ;  /* 0xfffffffc00f08947 */ /* 0x004fea000383ffff */
[----:B------:R-:W-:Y:S05]  /*9ba0*/  BRA `(.L_x_231) ;  /* 0xffffffa0000c7947 */ /* 0x000fea000383ffff */
.L_x_77:
[----:B-1----:R1:W2:Y:S02]  /*9bb0*/  SYNCS.PHASECHK.TRANS64.TRYWAIT P1, [R0+URZ+0x220], R5 ;  /* 0x00022005000075a7 */ /* 0x0022a400080211ff */
[----:B--2---:R-:W-:Y:S05]  /*9bc0*/  @!P1 NANOSLEEP.SYNCS 0x989680 ;  /* 0x009896800000995d */ /* 0x004fea0003900000 */
[----:B------:R-:W2:Y:S02]  /*9bd0*/  @!P1 SYNCS.PHASECHK.TRANS64 P1, [R0+URZ+0x220], R5 ;  /* 0x00022005000095a7 */ /* 0x000ea400080210ff */
[----:B--2---:R-:W-:Y:S05]  /*9be0*/  @!P1 BRA `(.L_x_77) ;  /* 0xfffffffc00f09947 */ /* 0x004fea000383ffff */
[----:B------:R-:W-:Y:S05]  /*9bf0*/  BRA `(.L_x_232) ;  /* 0xffffffa0003c7947 */ /* 0x000fea000383ffff */
.L_x_80:
[----:B------:R-:W-:-:S07]  /*9c00*/  MOV R0, UR5 ;  /* 0x0000000500007c02 */ /* 0x000fce0008000f00 */
.L_x_233:
[----:B-1----:R1:W2:Y:S02]  /*9c10*/  SYNCS.PHASECHK.TRANS64.TRYWAIT P0, [R0+URZ+0x230], R3 ;  /* 0x00023003000075a7 */ /* 0x0022a400080011ff */
[----:B--2---:R-:W-:Y:S05]  /*9c20*/  @!P0 NANOSLEEP.SYNCS 0x989680 ;  /* 0x009896800000895d */ /* 0x004fea0003900000 */
[----:B------:R-:W2:Y:S02]  /*9c30*/  @!P0 SYNCS.PHASECHK.TRANS64 P0, [R0+URZ+0x230], R3 ;  /* 0x00023003000085a7 */ /* 0x000ea400080010ff */
[----:B--2---:R-:W-:Y:S05]  /*9c40*/  @!P0 BRA `(.L_x_233) ;  /* 0xfffffffc00f08947 */ /* 0x004fea000383ffff */
[----:B------:R-:W-:Y:S05]  /*9c50*/  BRA `(.L_x_79) ;  /* 0xffffffa000907947 */ /* 0x000fea000383ffff */
.L_x_89:
[----:B-1----:R-:W-:-:S04]  /*9c60*/  MOV R4, UR4 ;  /* 0x0000000400047c02 */ /* 0x002fc80008000f00 */
[----:B------:R1:W2:Y:S03]  /*9c70*/  SYNCS.PHASECHK.TRANS64.TRYWAIT P0, [R4+URZ+0x8], R5 ;  /* 0x00000805040075a7 */ /* 0x0002a600080011ff */
[----:B--2---:R-:W-:Y:S05]  /*9c80*/  @!P0 NANOSLEEP.SYNCS 0x989680 ;  /* 0x009896800000895d */ /* 0x004fea0003900000 */
[----:B------:R-:W2:Y:S02]  /*9c90*/  @!P0 SYNCS.PHASECHK.TRANS64 P0, [R4+URZ+0x8], R5 ;  /* 0x00000805040085a7 */ /* 0x000ea400080010ff */
[----:B--2---:R-:W-:Y:S05]  /*9ca0*/  @!P0 BRA `(.L_x_89) ;  /* 0xfffffffc00ec8947 */ /* 0x004fea000383ffff */
[----:B------:R-:W-:Y:S05]  /*9cb0*/  BRA `(.L_x_88) ;  /* 0xffffffa400447947 */ /* 0x000fea000383ffff */
.L_x_91:
[----:B------:R-:W-:Y:S01]  /*9cc0*/  BSSY B0, `(.L_x_234) ;  /* 0x0000006000007945 */ /* 0x000fe20003800000 */
[----:B------:R-:W-:-:S07]  /*9cd0*/  MOV R15, 0xffffffff ;  /* 0xffffffff000f7802 */ /* 0x000fce0000000f00 */
[----:B-1---5:R-:W-:Y:S05]  /*9ce0*/  WARPSYNC.COLLECTIVE R15, `(.L_x_235) ;  /* 0x000000000f0c7348 */ /* 0x022fea0003c00000 */
[----:B------:R-:W-:Y:S02]  /*9cf0*/  ELECT P6, UR79, PT ;  /* 0x00000000004f782f */ /* 0x000fe400038c0000 */
[----:B------:R-:W-:Y:S01]  /*9d00*/  MOV R14, UR79 ;  /* 0x0000004f000e7c02 */ /* 0x000fe20008000f00 */
[----:B-1---5:R-:W-:Y:S10]  /*9d10*/  ENDCOLLECTIVE ;  /* 0x000000000000791b */ /* 0x022ff40003800000 */
.L_x_235:
[----:B------:R-:W-:Y:S05]  /*9d20*/  BSYNC B0 ;  /* 0x0000000000007941 */ /* 0x000fea0003800000 */
.L_x_234:
[----:B------:R-:W-:Y:S05]  /*9d30*/  BRA `(.L_x_236) ;  /* 0xffffffa400747947 */ /* 0x000fea000383ffff */
.L_x_93:
[----:B-1----:R-:W-:-:S04]  /*9d40*/  MOV R2, UR4 ;  /* 0x0000000400027c02 */ /* 0x002fc80008000f00 */
[----:B------:R1:W2:Y:S03]  /*9d50*/  SYNCS.PHASECHK.TRANS64.TRYWAIT P0, [R2+URZ+0x8], R3 ;  /* 0x00000803020075a7 */ /* 0x0002a600080011ff */
[----:B--2---:R-:W-:Y:S05]  /*9d60*/  @!P0 NANOSLEEP.SYNCS 0x989680 ;  /* 0x009896800000895d */ /* 0x004fea0003900000 */
[----:B------:R-:W2:Y:S02]  /*9d70*/  @!P0 SYNCS.PHASECHK.TRANS64 P0, [R2+URZ+0x8], R3 ;  /* 0x00000803020085a7 */ /* 0x000ea400080010ff */
[----:B--2---:R-:W-:Y:S05]  /*9d80*/  @!P0 BRA `(.L_x_93) ;  /* 0xfffffffc00ec8947 */ /* 0x004fea000383ffff */
[----:B------:R-:W-:Y:S05]  /*9d90*/  BRA `(.L_x_92) ;  /* 0xffffffa400787947 */ /* 0x000fea000383ffff */
.L_x_94:
[----:B-1----:R1:W2:Y:S02]  /*9da0*/  SYNCS.PHASECHK.TRANS64.TRYWAIT P0, [R0+URZ+0x220], R5 ;  /* 0x00022005000075a7 */ /* 0x0022a400080011ff */
[----:B--2---:R-:W-:Y:S05]  /*9db0*/  @!P0 NANOSLEEP.SYNCS 0x989680 ;  /* 0x009896800000895d */ /* 0x004fea0003900000 */
[----:B------:R-:W2:Y:S02]  /*9dc0*/  @!P0 SYNCS.PHASECHK.TRANS64 P0, [R0+URZ+0x220], R5 ;  /* 0x00022005000085a7 */ /* 0x000ea400080010ff */
[----:B--2---:R-:W-:Y:S05]  /*9dd0*/  @!P0 BRA `(.L_x_94) ;  /* 0xfffffffc00f08947 */ /* 0x004fea000383ffff */
[----:B------:R-:W-:Y:S05]  /*9de0*/  BRA `(.L_x_237) ;  /* 0xffffffa800547947 */ /* 0x000fea000383ffff */
.L_x_96:
[----:B------:R-:W-:-:S07]  /*9df0*/  MOV R0, UR19 ;  /* 0x0000001300007c02 */ /* 0x000fce0008000f00 */
.L_x_238:
[----:B-1----:R1:W2:Y:S02]  /*9e00*/  SYNCS.PHASECHK.TRANS64.TRYWAIT P0, [R0+URZ+0x260], R5 ;  /* 0x00026005000075a7 */ /* 0x0022a400080011ff */
[----:B--2---:R-:W-:Y:S05]  /*9e10*/  @!P0 NANOSLEEP.SYNCS 0x989680 ;  /* 0x009896800000895d */ /* 0x004fea0003900000 */
[----:B------:R-:W2:Y:S02]  /*9e20*/  @!P0 SYNCS.PHASECHK.TRANS64 P0, [R0+URZ+0x260], R5 ;  /* 0x00026005000085a7 */ /* 0x000ea400080010ff */
[----:B--2---:R-:W-:Y:S05]  /*9e30*/  @!P0 BRA `(.L_x_238) ;  /* 0xfffffffc00f08947 */ /* 0x004fea000383ffff */
[----:B------:R-:W-:Y:S05]  /*9e40*/  BRA `(.L_x_239) ;  /* 0xffffffa800a07947 */ /* 0x000fea000383ffff */
.L_x_99:
[----:B------:R-:W-:Y:S07]  /*9e50*/  MOV R0, UR7 ;  /* 0x0000000700007c02 */ /* 0x000fee0008000f00 */
.L_x_240:
[----:B-1----:R1:W2:Y:S02]  /*9e60*/  SYNCS.PHASECHK.TRANS64.TRYWAIT P0, [R0+URZ], R5 ;  /* 0x00000005000075a7 */ /* 0x0022a400080011ff */
[----:B--2---:R-:W-:Y:S05]  /*9e70*/  @!P0 NANOSLEEP.SYNCS 0x989680 ;  /* 0x009896800000895d */ /* 0x004fea0003900000 */
[----:B------:R-:W2:Y:S02]  /*9e80*/  @!P0 SYNCS.PHASECHK.TRANS64 P0, [R0+URZ], R5 ;  /* 0x00000005000085a7 */ /* 0x000ea400080010ff */
[----:B--2---:R-:W-:Y:S05]  /*9e90*/  @!P0 BRA `(.L_x_240) ;  /* 0xfffffffc00f08947 */ /* 0x004fea000383ffff */
[----:B------:R-:W-:Y:S05]  /*9ea0*/  BRA `(.L_x_98) ;  /* 0xffffffa800b47947 */ /* 0x000fea000383ffff */
.L_x_103:
[----:B-1----:R-:W-:-:S07]  /*9eb0*/  MOV R0, UR6 ;  /* 0x0000000600007c02 */ /* 0x002fce0008000f00 */
.L_x_241:
[----:B-1----:R1:W2:Y:S02]  /*9ec0*/  SYNCS.PHASECHK.TRANS64.TRYWAIT P0, [R0+URZ], R3 ;  /* 0x00000003000075a7 */ /* 0x0022a400080011ff */
[----:B--2---:R-:W-:Y:S05]  /*9ed0*/  @!P0 NANOSLEEP.SYNCS 0x989680 ;  /* 0x009896800000895d */ /* 0x004fea0003900000 */
[----:B------:R-:W2:Y:S02]  /*9ee0*/  @!P0 SYNCS.PHASECHK.TRANS64 P0, [R0+URZ], R3 ;  /* 0x00000003000085a7 */ /* 0x000ea400080010ff */
[----:B--2---:R-:W-:Y:S05]  /*9ef0*/  @!P0 BRA `(.L_x_241) ;  /* 0xfffffffc00f08947 */ /* 0x004fea000383ffff */
[----:B------:R-:W-:Y:S05]  /*9f00*/  BRA `(.L_x_242) ;  /* 0xffffffac00807947 */ /* 0x000fea000383ffff */
.L_x_104:
[----:B------:R-:W-:-:S07]  /*9f10*/  MOV R0, UR6 ;  /* 0x0000000600007c02 */ /* 0x000fce0008000f00 */
.L_x_243:
[----:B-1----:R1:W2:Y:S02]  /*9f20*/  SYNCS.PHASECHK.TRANS64.TRYWAIT P0, [R0+URZ], R3 ;  /* 0x00000003000075a7 */ /* 0x0022a400080011ff */
[----:B--2---:R-:W-:Y:S05]  /*9f30*/  @!P0 NANOSLEEP.SYNCS 0x989680 ;  /* 0x009896800000895d */ /* 0x004fea0003900000 */
[----:B------:R-:W2:Y:S02]  /*9f40*/  @!P0 SYNCS.PHASECHK.TRANS64 P0, [R0+URZ], R3 ;  /* 0x00000003000085a7 */ /* 0x000ea400080010ff */
[----:B--2---:R-:W-:Y:S05]  /*9f50*/  @!P0 BRA `(.L_x_243) ;  /* 0xfffffffc00f08947 */ /* 0x004fea000383ffff */
[----:B------:R-:W-:Y:S05]  /*9f60*/  BRA `(.L_x_244) ;  /* 0xffffffac008c7947 */ /* 0x000fea000383ffff */
.L_x_105:
[----:B------:R-:W-:-:S07]  /*9f70*/  MOV R0, UR6 ;  /* 0x0000000600007c02 */ /* 0x000fce0008000f00 */
.L_x_245:
[----:B-1----:R1:W2:Y:S02]  /*9f80*/  SYNCS.PHASECHK.TRANS64.TRYWAIT P0, [R0+URZ], R3 ;  /* 0x00000003000075a7 */ /* 0x0022a400080011ff */
[----:B--2---:R-:W-:Y:S05]  /*9f90*/  @!P0 NANOSLEEP.SYNCS 0x989680 ;  /* 0x009896800000895d */ /* 0x004fea0003900000 */
[----:B------:R-:W2:Y:S02]  /*9fa0*/  @!P0 SYNCS.PHASECHK.TRANS64 P0, [R0+URZ], R3 ;  /* 0x00000003000085a7 */ /* 0x000ea400080010ff */
[----:B--2---:R-:W-:Y:S05]  /*9fb0*/  @!P0 BRA `(.L_x_245) ;  /* 0xfffffffc00f08947 */ /* 0x004fea000383ffff */
[----:B------:R-:W-:Y:S05]  /*9fc0*/  BRA `(.L_x_246) ;  /* 0xffffffac00987947 */ /* 0x000fea000383ffff */
.L_x_108:
[----:B------:R-:W-:-:S07]  /*9fd0*/  MOV R0, UR11 ;  /* 0x0000000b00007c02 */ /* 0x000fce0008000f00 */
.L_x_247:
[----:B-1----:R1:W2:Y:S02]  /*9fe0*/  SYNCS.PHASECHK.TRANS64.TRYWAIT P1, [R0+URZ+0x2a0], R3 ;  /* 0x0002a003000075a7 */ /* 0x0022a400080211ff */
[----:B--2---:R-:W-:Y:S05]  /*9ff0*/  @!P1 NANOSLEEP.SYNCS 0x989680 ;  /* 0x009896800000995d */ /* 0x004fea0003900000 */
[----:B------:R-:W2:Y:S02]  /*a000*/  @!P1 SYNCS.PHASECHK.TRANS64 P1, [R0+URZ+0x2a0], R3 ;  /* 0x0002a003000095a7 */ /* 0x000ea400080210ff */
[----:B--2---:R-:W-:Y:S05]  /*a010*/  @!P1 BRA `(.L_x_247) ;  /* 0xfffffffc00f09947 */ /* 0x004fea000383ffff */
[----:B------:R-:W-:Y:S05]  /*a020*/  BRA `(.L_x_248) ;  /* 0xffffffac00e47947 */ /* 0x000fea000383ffff */
.L_x_113:
[----:B--2---:R2:W4:Y:S02]  /*a030*/  SYNCS.PHASECHK.TRANS64.TRYWAIT P0, [R0+URZ+0x220], R3 ;  /* 0x00022003000075a7 */ /* 0x00452400080011ff */
[----:B----4-:R-:W-:Y:S05]  /*a040*/  @!P0 NANOSLEEP.SYNCS 0x989680 ;  /* 0x009896800000895d */ /* 0x010fea0003900000 */
[----:B------:R-:W4:Y:S02]  /*a050*/  @!P0 SYNCS.PHASECHK.TRANS64 P0, [R0+URZ+0x220], R3 ;  /* 0x00022003000085a7 */ /* 0x000f2400080010ff */
[----:B----4-:R-:W-:Y:S05]  /*a060*/  @!P0 BRA `(.L_x_113) ;  /* 0xfffffffc00f08947 */ /* 0x010fea000383ffff */
[----:B------:R-:W-:Y:S05]  /*a070*/  BRA `(.L_x_249) ;  /* 0xffffffb000f47947 */ /* 0x000fea000383ffff */
.L_x_116:
[----:B------:R-:W-:Y:S07]  /*a080*/  MOV R0, UR7 ;  /* 0x0000000700007c02 */ /* 0x000fee0008000f00 */
.L_x_250:
[----:B--2---:R2:W4:Y:S02]  /*a090*/  SYNCS.PHASECHK.TRANS64.TRYWAIT P0, [R0+URZ+0x218], R3 ;  /* 0x00021803000075a7 */ /* 0x00452400080011ff */
[----:B----4-:R-:W-:Y:S05]  /*a0a0*/  @!P0 NANOSLEEP.SYNCS 0x989680 ;  /* 0x009896800000895d */ /* 0x010fea0003900000 */
[----:B------:R-:W4:Y:S02]  /*a0b0*/  @!P0 SYNCS.PHASECHK.TRANS64 P0, [R0+URZ+0x218], R3 ;  /* 0x00021803000085a7 */ /* 0x000f2400080010ff */
[----:B----4-:R-:W-:Y:S05]  /*a0c0*/  @!P0 BRA `(.L_x_250) ;  /* 0xfffffffc00f08947 */ /* 0x010fea000383ffff */
[----:B------:R-:W-:Y:S05]  /*a0d0*/  BRA `(.L_x_115) ;  /* 0xffffffb400d47947 */ /* 0x000fea000383ffff */
.L_x_119:
[----:B------:R-:W-:Y:S07]  /*a0e0*/  MOV R3, UR7 ;  /* 0x0000000700037c02 */ /* 0x000fee0008000f00 */
.L_x_251:
[----:B-1----:R1:W2:Y:S02]  /*a0f0*/  SYNCS.PHASECHK.TRANS64.TRYWAIT P0, [R3+URZ+0x1f8], R12 ;  /* 0x0001f80c030075a7 */ /* 0x0022a400080011ff */
[----:B--2---:R-:W-:Y:S05]  /*a100*/  @!P0 NANOSLEEP.SYNCS 0x989680 ;  /* 0x009896800000895d */ /* 0x004fea0003900000 */
[----:B------:R-:W2:Y:S02]  /*a110*/  @!P0 SYNCS.PHASECHK.TRANS64 P0, [R3+URZ+0x1f8], R12 ;  /* 0x0001f80c030085a7 */ /* 0x000ea400080010ff */
[----:B--2---:R-:W-:Y:S05]  /*a120*/  @!P0 BRA `(.L_x_251) ;  /* 0xfffffffc00f08947 */ /* 0x004fea000383ffff */
[----:B------:R-:W-:Y:S05]  /*a130*/  BRA `(.L_x_252) ;  /* 0xffffffb8004c7947 */ /* 0x000fea000383ffff */
.L_x_120:
[----:B-1----:R-:W-:Y:S07]  /*a140*/  MOV R3, UR7 ;  /* 0x0000000700037c02 */ /* 0x002fee0008000f00 */
.L_x_253:
[----:B-1----:R1:W2:Y:S02]  /*a150*/  SYNCS.PHASECHK.TRANS64.TRYWAIT P0, [R3+URZ+0x200], R12 ;  /* 0x0002000c030075a7 */ /* 0x0022a400080011ff */
[----:B--2---:R-:W-:Y:S05]  /*a160*/  @!P0 NANOSLEEP.SYNCS 0x989680 ;  /* 0x009896800000895d */ /* 0x004fea0003900000 */
[----:B------:R-:W2:Y:S02]  /*a170*/  @!P0 SYNCS.PHASECHK.TRANS64 P0, [R3+URZ+0x200], R12 ;  /* 0x0002000c030085a7 */ /* 0x000ea400080010ff */
[----:B--2---:R-:W-:Y:S05]  /*a180*/  @!P0 BRA `(.L_x_253) ;  /* 0xfffffffc00f08947 */ /* 0x004fea000383ffff */
[----:B------:R-:W-:Y:S05]  /*a190*/  BRA `(.L_x_254) ;  /* 0xffffffb800a47947 */ /* 0x000fea000383ffff */
.L_x_121:
[----:B------:R-:W-:Y:S07]  /*a1a0*/  MOV R3, UR7 ;  /* 0x0000000700037c02 */ /* 0x000fee0008000f00 */
.L_x_255:
[----:B-1----:R1:W2:Y:S02]  /*a1b0*/  SYNCS.PHASECHK.TRANS64.TRYWAIT P0, [R3+URZ+0x208], R12 ;  /* 0x0002080c030075a7 */ /* 0x0022a400080011ff */
[----:B--2---:R-:W-:Y:S05]  /*a1c0*/  @!P0 NANOSLEEP.SYNCS 0x989680 ;  /* 0x009896800000895d */ /* 0x004fea0003900000 */
[----:B------:R-:W2:Y:S02]  /*a1d0*/  @!P0 SYNCS.PHASECHK.TRANS64 P0, [R3+URZ+0x208], R12 ;  /* 0x0002080c030085a7 */ /* 0x000ea400080010ff */
[----:B--2---:R-:W-:Y:S05]  /*a1e0*/  @!P0 BRA `(.L_x_255) ;  /* 0xfffffffc00f08947 */ /* 0x004fea000383ffff */
[----:B------:R-:W-:Y:S05]  /*a1f0*/  BRA `(.L_x_256) ;  /* 0xffffffbc00447947 */ /* 0x000fea000383ffff */
.L_x_123:
[----:B------:R-:W-:-:S07]  /*a200*/  MOV R0, UR7 ;  /* 0x0000000700007c02 */ /* 0x000fce0008000f00 */
.L_x_257:
[----:B-1----:R1:W4:Y:S02]  /*a210*/  SYNCS.PHASECHK.TRANS64.TRYWAIT P0, [R0+URZ+0x1f8], R3 ;  /* 0x0001f803000075a7 */ /* 0x00232400080011ff */
[----:B----4-:R-:W-:Y:S05]  /*a220*/  @!P0 NANOSLEEP.SYNCS 0x989680 ;  /* 0x009896800000895d */ /* 0x010fea0003900000 */
[----:B------:R-:W4:Y:S02]  /*a230*/  @!P0 SYNCS.PHASECHK.TRANS64 P0, [R0+URZ+0x1f8], R3 ;  /* 0x0001f803000085a7 */ /* 0x000f2400080010ff */
[----:B----4-:R-:W-:Y:S05]  /*a240*/  @!P0 BRA `(.L_x_257) ;  /* 0xfffffffc00f08947 */ /* 0x010fea000383ffff */
[----:B------:R-:W-:Y:S05]  /*a250*/  BRA `(.L_x_258) ;  /* 0xffffffbc00cc7947 */ /* 0x000fea000383ffff */
.L_x_124:
[----:B-1----:R-:W-:-:S07]  /*a260*/  MOV R0, UR7 ;  /* 0x0000000700007c02 */ /* 0x002fce0008000f00 */
.L_x_259:
[----:B-1----:R1:W4:Y:S02]  /*a270*/  SYNCS.PHASECHK.TRANS64.TRYWAIT P0, [R0+URZ+0x200], R3 ;  /* 0x00020003000075a7 */ /* 0x00232400080011ff */
[----:B----4-:R-:W-:Y:S05]  /*a280*/  @!P0 NANOSLEEP.SYNCS 0x989680 ;  /* 0x009896800000895d */ /* 0x010fea0003900000 */
[----:B------:R-:W4:Y:S02]  /*a290*/  @!P0 SYNCS.PHASECHK.TRANS64 P0, [R0+URZ+0x200], R3 ;  /* 0x00020003000085a7 */ /* 0x000f2400080010ff */
[----:B----4-:R-:W-:Y:S05]  /*a2a0*/  @!P0 BRA `(.L_x_259) ;  /* 0xfffffffc00f08947 */ /* 0x010fea000383ffff */
[----:B------:R-:W-:Y:S05]  /*a2b0*/  BRA `(.L_x_260) ;  /* 0xffffffbc00bc7947 */ /* 0x000fea000383ffff */
.L_x_126:
[----:B--2---:R2:W3:Y:S02]  /*a2c0*/  SYNCS.PHASECHK.TRANS64.TRYWAIT P0, [R0+URZ+0x220], R3 ;  /* 0x00022003000075a7 */ /* 0x0044e400080011ff */
[----:B---3--:R-:W-:Y:S05]  /*a2d0*/  @!P0 NANOSLEEP.SYNCS 0x989680 ;  /* 0x009896800000895d */ /* 0x008fea0003900000 */
[----:B------:R-:W3:Y:S02]  /*a2e0*/  @!P0 SYNCS.PHASECHK.TRANS64 P0, [R0+URZ+0x220], R3 ;  /* 0x00022003000085a7 */ /* 0x000ee400080010ff */
[----:B---3--:R-:W-:Y:S05]  /*a2f0*/  @!P0 BRA `(.L_x_126) ;  /* 0xfffffffc00f08947 */ /* 0x008fea000383ffff */
[----:B------:R-:W-:Y:S05]  /*a300*/  BRA `(.L_x_261) ;  /* 0xffffffc0008c7947 */ /* 0x000fea000383ffff */
.L_x_137:
[----:B-1----:R-:W-:Y:S04]  /*a310*/  MOV R0, UR48 ;  /* 0x0000003000007c02 */ /* 0x002fe80008000f00 */
[----:B------:R1:W3:Y:S03]  /*a320*/  SYNCS.PHASECHK.TRANS64.TRYWAIT P1, [R0+URZ+0x1e0], R5 ;  /* 0x0001e005000075a7 */ /* 0x0002e600080211ff */
[----:B---3--:R-:W-:Y:S05]  /*a330*/  @!P1 NANOSLEEP.SYNCS 0x989680 ;  /* 0x009896800000995d */ /* 0x008fea0003900000 */
[----:B------:R-:W3:Y:S02]  /*a340*/  @!P1 SYNCS.PHASECHK.TRANS64 P1, [R0+URZ+0x1e0], R5 ;  /* 0x0001e005000095a7 */ /* 0x000ee400080210ff */
[----:B---3--:R-:W-:Y:S05]  /*a350*/  @!P1 BRA `(.L_x_137) ;  /* 0xfffffffc00ec9947 */ /* 0x008fea000383ffff */
[----:B------:R-:W-:Y:S05]  /*a360*/  BRA `(.L_x_136) ;  /* 0xffffffcc00947947 */ /* 0x000fea000383ffff */
.L_x_139:
[----:B-1----:R1:W4:Y:S02]  /*a370*/  SYNCS.PHASECHK.TRANS64.TRYWAIT P0, [R74+URZ+0x240], R3 ;  /* 0x000240034a0075a7 */ /* 0x00232400080011ff */
[----:B----4-:R-:W-:Y:S05]  /*a380*/  @!P0 NANOSLEEP.SYNCS 0x989680 ;  /* 0x009896800000895d */ /* 0x010fea0003900000 */
[----:B------:R-:W4:Y:S02]  /*a390*/  @!P0 SYNCS.PHASECHK.TRANS64 P0, [R74+URZ+0x240], R3 ;  /* 0x000240034a0085a7 */ /* 0x000f2400080010ff */
[----:B----4-:R-:W-:Y:S05]  /*a3a0*/  @!P0 BRA `(.L_x_139) ;  /* 0xfffffffc00f08947 */ /* 0x010fea000383ffff */
[----:B------:R-:W-:Y:S05]  /*a3b0*/  BRA `(.L_x_138) ;  /* 0xffffffcc00b47947 */ /* 0x000fea000383ffff */
.L_x_148:
[----:B--2---:R2:W3:Y:S02]  /*a3c0*/  SYNCS.PHASECHK.TRANS64.TRYWAIT P0, [R3+URZ+0x1e0], R0 ;  /* 0x0001e000030075a7 */ /* 0x0044e400080011ff */
[----:B---3--:R-:W-:Y:S05]  /*a3d0*/  @!P0 NANOSLEEP.SYNCS 0x989680 ;  /* 0x009896800000895d */ /* 0x008fea0003900000 */
[----:B------:R-:W3:Y:S02]  /*a3e0*/  @!P0 SYNCS.PHASECHK.TRANS64 P0, [R3+URZ+0x1e0], R0 ;  /* 0x0001e000030085a7 */ /* 0x000ee400080010ff */
[----:B---3--:R-:W-:Y:S05]  /*a3f0*/  @!P0 BRA `(.L_x_148) ;  /* 0xfffffffc00f08947 */ /* 0x008fea000383ffff */
[----:B------:R-:W-:Y:S05]  /*a400*/  BRA `(.L_x_147) ;  /* 0xffffffd400c47947 */ /* 0x000fea000383ffff */
.L_x_157:
[----:B--2---:R2:W3:Y:S02]  /*a410*/  SYNCS.PHASECHK.TRANS64.TRYWAIT P0, [R4+URZ+0x1e0], R3 ;  /* 0x0001e003040075a7 */ /* 0x0044e400080011ff */
[----:B---3--:R-:W-:Y:S05]  /*a420*/  @!P0 NANOSLEEP.SYNCS 0x989680 ;  /* 0x009896800000895d */ /* 0x008fea0003900000 */
[----:B------:R-:W3:Y:S02]  /*a430*/  @!P0 SYNCS.PHASECHK.TRANS64 P0, [R4+URZ+0x1e0], R3 ;  /* 0x0001e003040085a7 */ /* 0x000ee400080010ff */
[----:B---3--:R-:W-:Y:S05]  /*a440*/  @!P0 BRA `(.L_x_157) ;  /* 0xfffffffc00f08947 */ /* 0x008fea000383ffff */
[----:B------:R-:W-:Y:S05]  /*a450*/  BRA `(.L_x_156) ;  /* 0xffffffdc00e87947 */ /* 0x000fea000383ffff */
        .weak           $__internal_0_$__cuda_sm10x_tcgen05_guardrail_trap_col_being_dealloced_not_returned_by_alloc
        .type           $__internal_0_$__cuda_sm10x_tcgen05_guardrail_trap_col_being_dealloced_not_returned_by_alloc,@function
        .size           $__internal_0_$__cuda_sm10x_tcgen05_guardrail_trap_col_being_dealloced_not_returned_by_alloc,($__internal_1_$__cuda_sm10x_tcgen05_guardrail_trap_phase_invalid_during_alloc - $__internal_0_$__cuda_sm10x_tcgen05_guardrail_trap_col_being_dealloced_not_returned_by_alloc)
$__internal_0_$__cuda_sm10x_tcgen05_guardrail_trap_col_being_dealloced_not_returned_by_alloc:
[----:B------:R-:W-:Y:S05]  /*a460*/  BPT.TRAP 0x1 ;  /* 0x000000040000795c */ /* 0x000fea0000300000 */
[----:B------:R-:W-:-:S04]  /*a470*/  HFMA2 R3, -RZ, RZ, 0, 0 ;  /* 0x00000000ff037431 */ /* 0x000fc800000001ff */
[----:B------:R-:W-:Y:S05]  /*a480*/  RET.REL.NODEC R2 `(_ZN7cutlass13device_kernelINS_4gemm6kernel13GemmUniversalIN4cute5tupleIJiiiiEEENS1_10collective13CollectiveMmaINS1_35MainloopSm100TmaUmmaWarpSpecializedILi30ELi2ELi4ENS5_IJNS4_1CILi2EEENSA_ILi1EEESC_EEEEENS5_IJNSA_ILi128EEENSA_ILi96EEENSA_ILi32EEEEEENS_6half_tENS5_IJlSC_lEEESJ_SK_NS4_8TiledMMAINS4_8MMA_AtomIJNS4_26SM100_MMA_F16BF16_2x1SM_SSISJ_SJ_fLi128ELi96ELNS4_4UMMA5MajorE0ELSP_0ELNSO_7ScaleInE0ELSQ_0EEEEEENS4_6LayoutINS5_IJSC_SC_SC_EEENS5_IJNSA_ILi0EEESV_SV_EEEEENS5_IJNS4_10UnderscoreESY_SY_EEEEENS4_18SM100_TMA_2SM_LOADENS4_14ComposedLayoutINS4_7SwizzleILi2ELi4ELi3EEENS4_18smem_ptr_flag_bitsILi16EEENST_INS5_IJNSA_ILi8EEESH_EEENS5_IJSH_SC_EEEEEEEvNS4_8identityES11_S1B_vS1C_EENS_8epilogue10collective18CollectiveEpilogueINS1E_23Sm100TmaWarpSpecializedILi3ELi2ELi16ELb1ELb0EEEJNS5_IJNSA_ILi64EEESG_SH_EEENS5_IJNST_IS1J_SC_EENST_INS5_IJNSA_ILi16EEESB_EEENS5_IJSC_NSA_ILi48EEEEEEEEEEESJ_SK_SJ_SK_NS1E_6fusion15FusionCallbacksIS1I_NS1S_17LinearCombinationISJ_fSJ_fLNS_15FloatRoundStyleE2EEES1K_S1R_JEEENS4_5SM1004TMEM4LOAD26SM100_TMEM_LOAD_32dp32b16xENS4_13SM90_TMA_LOADENS12_INS13_ILi1ELi4ELi3EEES16_NST_INS5_IJS17_S1M_EEENS5_IJS1M_SC_EEEEEEENS4_39AutoVectorizingCopyWithAssumedAlignmentILi128EEENS4_14SM90_TMA_STOREES27_S29_S29_EEEvvEEEEvNT_6ParamsE) ;  /* 0xffffff5802dc7950 */ /* 0x000fea0003c3ffff */
        .weak           $__internal_1_$__cuda_sm10x_tcgen05_guardrail_trap_phase_invalid_during_alloc
        .type           $__internal_1_$__cuda_sm10x_tcgen05_guardrail_trap_phase_invalid_during_alloc,@function
        .size           $__internal_1_$__cuda_sm10x_tcgen05_guardrail_trap_phase_invalid_during_alloc,($__internal_2_$__cuda_sm10x_tcgen05_guardrail_trap_unallocated_columns_being_dealloced - $__internal_1_$__cuda_sm10x_tcgen05_guardrail_trap_phase_invalid_during_alloc)
$__internal_1_$__cuda_sm10x_tcgen05_guardrail_trap_phase_invalid_during_alloc:
[----:B------:R-:W-:Y:S05]  /*a490*/  BPT.TRAP 0x1 ;  /* 0x000000040000795c */ /* 0x000fea0000300000 */
[----:B------:R-:W-:-:S04]  /*a4a0*/  MOV R3, 0x0 ;  /* 0x0000000000037802 */ /* 0x000fc80000000f00 */
[----:B------:R-:W-:Y:S05]  /*a4b0*/  RET.REL.NODEC R2 `(_ZN7cutlass13device_kernelINS_4gemm6kernel13GemmUniversalIN4cute5tupleIJiiiiEEENS1_10collective13CollectiveMmaINS1_35MainloopSm100TmaUmmaWarpSpecializedILi30ELi2ELi4ENS5_IJNS4_1CILi2EEENSA_ILi1EEESC_EEEEENS5_IJNSA_ILi128EEENSA_ILi96EEENSA_ILi32EEEEEENS_6half_tENS5_IJlSC_lEEESJ_SK_NS4_8TiledMMAINS4_8MMA_AtomIJNS4_26SM100_MMA_F16BF16_2x1SM_SSISJ_SJ_fLi128ELi96ELNS4_4UMMA5MajorE0ELSP_0ELNSO_7ScaleInE0ELSQ_0EEEEEENS4_6LayoutINS5_IJSC_SC_SC_EEENS5_IJNSA_ILi0EEESV_SV_EEEEENS5_IJNS4_10UnderscoreESY_SY_EEEEENS4_18SM100_TMA_2SM_LOADENS4_14ComposedLayoutINS4_7SwizzleILi2ELi4ELi3EEENS4_18smem_ptr_flag_bitsILi16EEENST_INS5_IJNSA_ILi8EEESH_EEENS5_IJSH_SC_EEEEEEEvNS4_8identityES11_S1B_vS1C_EENS_8epilogue10collective18CollectiveEpilogueINS1E_23Sm100TmaWarpSpecializedILi3ELi2ELi16ELb1ELb0EEEJNS5_IJNSA_ILi64EEESG_SH_EEENS5_IJNST_IS1J_SC_EENST_INS5_IJNSA_ILi16EEESB_EEENS5_IJSC_NSA_ILi48EEEEEEEEEEESJ_SK_SJ_SK_NS1E_6fusion15FusionCallbacksIS1I_NS1S_17LinearCombinationISJ_fSJ_fLNS_15FloatRoundStyleE2EEES1K_S1R_JEEENS4_5SM1004TMEM4LOAD26SM100_TMEM_LOAD_32dp32b16xENS4_13SM90_TMA_LOADENS12_INS13_ILi1ELi4ELi3EEES16_NST_INS5_IJS17_S1M_EEENS5_IJS1M_SC_EEEEEEENS4_39AutoVectorizingCopyWithAssumedAlignmentILi128EEENS4_14SM90_TMA_STOREES27_S29_S29_EEEvvEEEEvNT_6ParamsE) ;  /* 0xffffff5802d07950 */ /* 0x000fea0003c3ffff */
        .weak           $__internal_2_$__cuda_sm10x_tcgen05_guardrail_trap_unallocated_columns_being_dealloced
        .type           $__internal_2_$__cuda_sm10x_tcgen05_guardrail_trap_unallocated_columns_being_dealloced,@function
        .size           $__internal_2_$__cuda_sm10x_tcgen05_guardrail_trap_unallocated_columns_being_dealloced,(.L_x_263 - $__internal_2_$__cuda_sm10x_tcgen05_guardrail_trap_unallocated_columns_being_dealloced)
$__internal_2_$__cuda_sm10x_tcgen05_guardrail_trap_unallocated_columns_being_dealloced:
[----:B------:R-:W-:Y:S05]  /*a4c0*/  BPT.TRAP 0x1 ;  /* 0x000000040000795c */ /* 0x000fea0000300000 */
[----:B------:R-:W-:-:S04]  /*a4d0*/  HFMA2 R3, -RZ, RZ, 0, 0 ;  /* 0x00000000ff037431 */ /* 0x000fc800000001ff */
[----:B------:R-:W-:Y:S05]  /*a4e0*/  RET.REL.NODEC R2 `(_ZN7cutlass13device_kernelINS_4gemm6kernel13GemmUniversalIN4cute5tupleIJiiiiEEENS1_10collective13CollectiveMmaINS1_35MainloopSm100TmaUmmaWarpSpecializedILi30ELi2ELi4ENS5_IJNS4_1CILi2EEENSA_ILi1EEESC_EEEEENS5_IJNSA_ILi128EEENSA_ILi96EEENSA_ILi32EEEEEENS_6half_tENS5_IJlSC_lEEESJ_SK_NS4_8TiledMMAINS4_8MMA_AtomIJNS4_26SM100_MMA_F16BF16_2x1SM_SSISJ_SJ_fLi128ELi96ELNS4_4UMMA5MajorE0ELSP_0ELNSO_7ScaleInE0ELSQ_0EEEEEENS4_6LayoutINS5_IJSC_SC_SC_EEENS5_IJNSA_ILi0EEESV_SV_EEEEENS5_IJNS4_10UnderscoreESY_SY_EEEEENS4_18SM100_TMA_2SM_LOADENS4_14ComposedLayoutINS4_7SwizzleILi2ELi4ELi3EEENS4_18smem_ptr_flag_bitsILi16EEENST_INS5_IJNSA_ILi8EEESH_EEENS5_IJSH_SC_EEEEEEEvNS4_8identityES11_S1B_vS1C_EENS_8epilogue10collective18CollectiveEpilogueINS1E_23Sm100TmaWarpSpecializedILi3ELi2ELi16ELb1ELb0EEEJNS5_IJNSA_ILi64EEESG_SH_EEENS5_IJNST_IS1J_SC_EENST_INS5_IJNSA_ILi16EEESB_EEENS5_IJSC_NSA_ILi48EEEEEEEEEEESJ_SK_SJ_SK_NS1E_6fusion15FusionCallbacksIS1I_NS1S_17LinearCombinationISJ_fSJ_fLNS_15FloatRoundStyleE2EEES1K_S1R_JEEENS4_5SM1004TMEM4LOAD26SM100_TMEM_LOAD_32dp32b16xENS4_13SM90_TMA_LOADENS12_INS13_ILi1ELi4ELi3EEES16_NST_INS5_IJS17_S1M_EEENS5_IJS1M_SC_EEEEEEENS4_39AutoVectorizingCopyWithAssumedAlignmentILi128EEENS4_14SM90_TMA_STOREES27_S29_S29_EEEvvEEEEvNT_6ParamsE) ;  /* 0xffffff5802c47950 */ /* 0x000fea0003c3ffff */
.L_x_262:
[----:B------:R-:W-:-:S00]  /*a4f0*/  BRA `(.L_x_262) ;  /* 0xfffffffc00fc7947 */ /* 0x000fc0000383ffff */
[----:B------:R-:W-:-:S00]  /*a500*/  NOP ;  /* 0x0000000000007918 */ /* 0x000fc00000000000 */
[----:B------:R-:W-:-:S00]  /*a510*/  NOP ;  /* 0x0000000000007918 */ /* 0x000fc00000000000 */
[----:B------:R-:W-:-:S00]  /*a520*/  NOP ;  /* 0x0000000000007918 */ /* 0x000fc00000000000 */
[----:B------:R-:W-:-:S00]  /*a530*/  NOP ;  /* 0x0000000000007918 */ /* 0x000fc00000000000 */
[----:B------:R-:W-:-:S00]  /*a540*/  NOP ;  /* 0x0000000000007918 */ /* 0x000fc00000000000 */
[----:B------:R-:W-:-:S00]  /*a550*/  NOP ;  /* 0x0000000000007918 */ /* 0x000fc00000000000 */
[----:B------:R-:W-:-:S00]  /*a560*/  NOP ;  /* 0x0000000000007918 */ /* 0x000fc00000000000 */
[----:B------:R-:W-:-:S00]  /*a570*/  NOP ;  /* 0x0000000000007918 */ /* 0x000fc00000000000 */
.L_x_263:


//--------------------- .nv.global.init           --------------------------
	.section	.nv.global.init,"aw",@progbits
.nv.global.init:
	.type		$str$27,@object
	.size		$str$27,($str$28 - $str$27)
$str$27:
        /*0000*/ 	.byte	0x28, 0x61, 0x64, 0x64, 0x72, 0x65, 0x73, 0x73, 0x20, 0x26, 0x20, 0x6d, 0x61, 0x73, 0x6b, 0x29
        /*0010*/ 	.byte	0x20, 0x3d, 0x3d, 0x20, 0x30, 0x00
	.type		$str$28,@object
	.size		$str$28,($str$26 - $str$28)
$str$28:
        /*0016*/ 	.byte	0x2f, 0x74, 0x6d, 0x70, 0x2f, 0x63, 0x75, 0x74, 0x6c, 0x61, 0x73, 0x73, 0x5f, 0x73, 0x77, 0x65
        /*0026*/ 	.byte	0x65, 0x70, 0x5f, 0x73, 0x72, 0x63, 0x2f, 0x69, 0x6e, 0x63, 0x6c, 0x75, 0x64, 0x65, 0x2f, 0x63
        /*0036*/ 	.byte	0x75, 0x74, 0x65, 0x2f, 0x70, 0x6f, 0x69, 0x6e, 0x74, 0x65, 0x72, 0x5f, 0x66, 0x6c, 0x61, 0x67
        /*0046*/ 	.byte	0x67, 0x65, 0x64, 0x2e, 0x68, 0x70, 0x70, 0x00
	.type		$str$26,@object
	.size		$str$26,($str$25 - $str$26)
$str$26:
        /*004e*/ 	.byte	0x2f, 0x74, 0x6d, 0x70, 0x2f, 0x63, 0x75, 0x74, 0x6c, 0x61, 0x73, 0x73, 0x5f, 0x73, 0x77, 0x65
        /*005e*/ 	.byte	0x65, 0x70, 0x5f, 0x73, 0x72, 0x63, 0x2f, 0x69, 0x6e, 0x63, 0x6c, 0x75, 0x64, 0x65, 0x2f, 0x63
        /*006e*/ 	.byte	0x75, 0x74, 0x65, 0x2f, 0x61, 0x74, 0x6f, 0x6d, 0x2f, 0x63, 0x6f, 0x70, 0x79, 0x5f, 0x74, 0x72
        /*007e*/ 	.byte	0x61, 0x69, 0x74, 0x73, 0x5f, 0x73, 0x6d, 0x31, 0x30, 0x30, 0x2e, 0x68, 0x70, 0x70, 0x00
	.type		$str$25,@object
	.size		$str$25,(__unnamed_1 - $str$25)
$str$25:
        /*008d*/ 	.byte	0x28, 0x28, 0x75, 0x69, 0x6e, 0x74, 0x33, 0x32, 0x5f, 0x74, 0x28, 0x74, 0x68, 0x72, 0x65, 0x61
        /*009d*/ 	.byte	0x64, 0x49, 0x64, 0x78, 0x2e, 0x78, 0x29, 0x20, 0x2f, 0x20, 0x33, 0x32, 0x29, 0x20, 0x25, 0x20
        /*00ad*/ 	.byte	0x34, 0x29, 0x20, 0x3d, 0x3d, 0x20, 0x28, 0x28, 0x28, 0x74, 0x6d, 0x65, 0x6d, 0x5f, 0x61, 0x64
        /*00bd*/ 	.byte	0x64, 0x72, 0x20, 0x3e, 0x3e, 0x20, 0x31, 0x36, 0x29, 0x20, 0x2f, 0x20, 0x33, 0x32, 0x29, 0x20
        /*00cd*/ 	.byte	0x25, 0x20, 0x34, 0x29, 0x00
	.type		__unnamed_1,@object
	.size		__unnamed_1,(__unnamed_2 - __unnamed_1)
__unnamed_1:
        /*00d2*/ 	.byte	0x61, 0x75, 0x74, 0x6f, 0x20, 0x63, 0x75, 0x74, 0x65, 0x3a, 0x3a, 0x61, 0x73, 0x5f, 0x70, 0x6f
        /* <DEDUP_REMOVED lines=24> */
        /*0262*/ 	.byte	0x34, 0x38, 0x3e, 0x3e, 0x3e, 0x3e, 0x5d, 0x00
	.type		__unnamed_2,@object
	.size		__unnamed_2,(.L_2 - __unnamed_2)
__unnamed_2:
        /* <DEDUP_REMOVED lines=40> */
        /*04ea*/ 	.byte	0x3a, 0x3a, 0x43, 0x3c, 0x30, 0x3e, 0x3e, 0x3e, 0x3e, 0x5d, 0x00
.L_2:


//--------------------- .nv.shared._ZN7cutlass13device_kernelINS_4gemm6kernel13GemmUniversalIN4cute5tupleIJiiiiEEENS1_10collective13CollectiveMmaINS1_35MainloopSm100TmaUmmaWarpSpecializedILi30ELi2ELi4ENS5_IJNS4_1CILi2EEENSA_ILi1EEESC_EEEEENS5_IJNSA_ILi128EEENSA_ILi96EEENSA_ILi32EEEEEENS_6half_tENS5_IJlSC_lEEESJ_SK_NS4_8TiledMMAINS4_8MMA_AtomIJNS4_26SM100_MMA_F16BF16_2x1SM_SSISJ_SJ_fLi128ELi96ELNS4_4UMMA5MajorE0ELSP_0ELNSO_7ScaleInE0ELSQ_0EEEEEENS4_6LayoutINS5_IJSC_SC_SC_EEENS5_IJNSA_ILi0EEESV_SV_EEEEENS5_IJNS4_10UnderscoreESY_SY_EEEEENS4_18SM100_TMA_2SM_LOADENS4_14ComposedLayoutINS4_7SwizzleILi2ELi4ELi3EEENS4_18smem_ptr_flag_bitsILi16EEENST_INS5_IJNSA_ILi8EEESH_EEENS5_IJSH_SC_EEEEEEEvNS4_8identityES11_S1B_vS1C_EENS_8epilogue10collective18CollectiveEpilogueINS1E_23Sm100TmaWarpSpecializedILi3ELi2ELi16ELb1ELb0EEEJNS5_IJNSA_ILi64EEESG_SH_EEENS5_IJNST_IS1J_SC_EENST_INS5_IJNSA_ILi16EEESB_EEENS5_IJSC_NSA_ILi48EEEEEEEEEEESJ_SK_SJ_SK_NS1E_6fusion15FusionCallbacksIS1I_NS1S_17LinearCombinationISJ_fSJ_fLNS_15FloatRoundStyleE2EEES1K_S1R_JEEENS4_5SM1004TMEM4LOAD26SM100_TMEM_LOAD_32dp32b16xENS4_13SM90_TMA_LOADENS12_INS13_ILi1ELi4ELi3EEES16_NST_INS5_IJS17_S1M_EEENS5_IJS1M_SC_EEEEEEENS4_39AutoVectorizingCopyWithAssumedAlignmentILi128EEENS4_14SM90_TMA_STOREES27_S29_S29_EEEvvEEEEvNT_6ParamsE --------------------------
	.section	.nv.shared._ZN7cutlass13device_kernelINS_4gemm6kernel13GemmUniversalIN4cute5tupleIJiiiiEEENS1_10collective13CollectiveMmaINS1_35MainloopSm100TmaUmmaWarpSpecializedILi30ELi2ELi4ENS5_IJNS4_1CILi2EEENSA_ILi1EEESC_EEEEENS5_IJNSA_ILi128EEENSA_ILi96EEENSA_ILi32EEEEEENS_6half_tENS5_IJlSC_lEEESJ_SK_NS4_8TiledMMAINS4_8MMA_AtomIJNS4_26SM100_MMA_F16BF16_2x1SM_SSISJ_SJ_fLi128ELi96ELNS4_4UMMA5MajorE0ELSP_0ELNSO_7ScaleInE0ELSQ_0EEEEEENS4_6LayoutINS5_IJSC_SC_SC_EEENS5_IJNSA_ILi0EEESV_SV_EEEEENS5_IJNS4_10UnderscoreESY_SY_EEEEENS4_18SM100_TMA_2SM_LOADENS4_14ComposedLayoutINS4_7SwizzleILi2ELi4ELi3EEENS4_18smem_ptr_flag_bitsILi16EEENST_INS5_IJNSA_ILi8EEESH_EEENS5_IJSH_SC_EEEEEEEvNS4_8identityES11_S1B_vS1C_EENS_8epilogue10collective18CollectiveEpilogueINS1E_23Sm100TmaWarpSpecializedILi3ELi2ELi16ELb1ELb0EEEJNS5_IJNSA_ILi64EEESG_SH_EEENS5_IJNST_IS1J_SC_EENST_INS5_IJNSA_ILi16EEESB_EEENS5_IJSC_NSA_ILi48EEEEEEEEEEESJ_SK_SJ_SK_NS1E_6fusion15FusionCallbacksIS1I_NS1S_17LinearCombinationISJ_fSJ_fLNS_15FloatRoundStyleE2EEES1K_S1R_JEEENS4_5SM1004TMEM4LOAD26SM100_TMEM_LOAD_32dp32b16xENS4_13SM90_TMA_LOADENS12_INS13_ILi1ELi4ELi3EEES16_NST_INS5_IJS17_S1M_EEENS5_IJS1M_SC_EEEEEEENS4_39AutoVectorizingCopyWithAssumedAlignmentILi128EEENS4_14SM90_TMA_STOREES27_S29_S29_EEEvvEEEEvNT_6ParamsE,"aw",@nobits
	.sectionflags	@""
	.align	16
	.zero		1024


//--------------------- .nv.shared.reserved.0     --------------------------
	.section	.nv.shared.reserved.0,"aw",@nobits
	.weak		__nv_reservedSMEM_offset_0_alias
	.size		__nv_reservedSMEM_offset_0_alias, 0, 64
	.other		__nv_reservedSMEM_offset_0_alias,@"STO_CUDA_RESERVED_SHARED STV_DEFAULT"
__nv_reservedSMEM_offset_0_alias:
	.zero		0
.nv.shared.reserved.0:
	.zero		64
	.weak		__nv_reservedSMEM_tcgen05_partition
	.type		__nv_reservedSMEM_tcgen05_partition,@object
	.size		__nv_reservedSMEM_tcgen05_partition,(.L_0 - __nv_reservedSMEM_tcgen05_partition)
__nv_reservedSMEM_tcgen05_partition:
	.zero		32
.L_0:


//--------------------- .nv.global                --------------------------
	.section	.nv.global,"aw",@nobits
.nv.global:
	.type		_ZN39_INTERNAL_4e60faf2_4_k_cu_12bd8eef_94354cute1_E,@object
	.size		_ZN39_INTERNAL_4e60faf2_4_k_cu_12bd8eef_94354cute1_E,(_ZN39_INTERNAL_4e60faf2_4_k_cu_12bd8eef_94354cuda3std3__45__cpo6cbeginE - _ZN39_INTERNAL_4e60faf2_4_k_cu_12bd8eef_94354cute1_E)
_ZN39_INTERNAL_4e60faf2_4_k_cu_12bd8eef_94354cute1_E:
	.zero		1
	.type		_ZN39_INTERNAL_4e60faf2_4_k_cu_12bd8eef_94354cuda3std3__45__cpo6cbeginE,@object
	.size		_ZN39_INTERNAL_4e60faf2_4_k_cu_12bd8eef_94354cuda3std3__45__cpo6cbeginE,(_ZN39_INTERNAL_4e60faf2_4_k_cu_12bd8eef_94354cuda3std3__48in_placeE - _ZN39_INTERNAL_4e60faf2_4_k_cu_12bd8eef_94354cuda3std3__45__cpo6cbeginE)
_ZN39_INTERNAL_4e60faf2_4_k_cu_12bd8eef_94354cuda3std3__45__cpo6cbeginE:
	.zero		1
	.type		_ZN39_INTERNAL_4e60faf2_4_k_cu_12bd8eef_94354cuda3std3__48in_placeE,@object
	.size		_ZN39_INTERNAL_4e60faf2_4_k_cu_12bd8eef_94354cuda3std3__48in_placeE,(_ZN39_INTERNAL_4e60faf2_4_k_cu_12bd8eef_94354cuda3std6ranges3__45__cpo9iter_moveE - _ZN39_INTERNAL_4e60faf2_4_k_cu_12bd8eef_94354cuda3std3__48in_placeE)
_ZN39_INTERNAL_4e60faf2_4_k_cu_12bd8eef_94354cuda3std3__48in_placeE:
	.zero		1
	.type		_ZN39_INTERNAL_4e60faf2_4_k_cu_12bd8eef_94354cuda3std6ranges3__45__cpo9iter_moveE,@object
	.size		_ZN39_INTERNAL_4e60faf2_4_k_cu_12bd8eef_94354cuda3std6ranges3__45__cpo9iter_moveE,(_ZN39_INTERNAL_4e60faf2_4_k_cu_12bd8eef_94354cuda3std3__45__cpo5beginE - _ZN39_INTERNAL_4e60faf2_4_k_cu_12bd8eef_94354cuda3std6ranges3__45__cpo9iter_moveE)
_ZN39_INTERNAL_4e60faf2_4_k_cu_12bd8eef_94354cuda3std6ranges3__45__cpo9iter_moveE:
	.zero		1
	.type		_ZN39_INTERNAL_4e60faf2_4_k_cu_12bd8eef_94354cuda3std3__45__cpo5beginE,@object
	.size		_ZN39_INTERNAL_4e60faf2_4_k_cu_12bd8eef_94354cuda3std3__45__cpo5beginE,(_ZN39_INTERNAL_4e60faf2_4_k_cu_12bd8eef_94354cuda3std3__441_GLOBAL__N__4e60faf2_4_k_cu_12bd8eef_94356ignoreE - _ZN39_INTERNAL_4e60faf2_4_k_cu_12bd8eef_94354cuda3std3__45__cpo5beginE)
_ZN39_INTERNAL_4e60faf2_4_k_cu_12bd8eef_94354cuda3std3__45__cpo5beginE:
	.zero		1
	.type		_ZN39_INTERNAL_4e60faf2_4_k_cu_12bd8eef_94354cuda3std3__441_GLOBAL__N__4e60faf2_4_k_cu_12bd8eef_94356ignoreE,@object
	.size		_ZN39_INTERNAL_4e60faf2_4_k_cu_12bd8eef_94354cuda3std3__441_GLOBAL__N__4e60faf2_4_k_cu_12bd8eef_94356ignoreE,(_ZN39_INTERNAL_4e60faf2_4_k_cu_12bd8eef_94354cute7productE - _ZN39_INTERNAL_4e60faf2_4_k_cu_12bd8eef_94354cuda3std3__441_GLOBAL__N__4e60faf2_4_k_cu_12bd8eef_94356ignoreE)
_ZN39_INTERNAL_4e60faf2_4_k_cu_12bd8eef_94354cuda3std3__441_GLOBAL__N__4e60faf2_4_k_cu_12bd8eef_94356ignoreE:
	.zero		1
	.type		_ZN39_INTERNAL_4e60faf2_4_k_cu_12bd8eef_94354cute7productE,@object
	.size		_ZN39_INTERNAL_4e60faf2_4_k_cu_12bd8eef_94354cute7productE,(_ZN39_INTERNAL_4e60faf2_4_k_cu_12bd8eef_94354cuda3std3__45__cpo3endE - _ZN39_INTERNAL_4e60faf2_4_k_cu_12bd8eef_94354cute7productE)
_ZN39_INTERNAL_4e60faf2_4_k_cu_12bd8eef_94354cute7productE:
	.zero		1
	.type		_ZN39_INTERNAL_4e60faf2_4_k_cu_12bd8eef_94354cuda3std3__45__cpo3endE,@object
	.size		_ZN39_INTERNAL_4e60faf2_4_k_cu_12bd8eef_94354cuda3std3__45__cpo3endE,(_ZN39_INTERNAL_4e60faf2_4_k_cu_12bd8eef_94354cuda3std3__419piecewise_constructE - _ZN39_INTERNAL_4e60faf2_4_k_cu_12bd8eef_94354cuda3std3__45__cpo3endE)
_ZN39_INTERNAL_4e60faf2_4_k_cu_12bd8eef_94354cuda3std3__45__cpo3endE:
	.zero		1
	.type		_ZN39_INTERNAL_4e60faf2_4_k_cu_12bd8eef_94354cuda3std3__419piecewise_constructE,@object
	.size		_ZN39_INTERNAL_4e60faf2_4_k_cu_12bd8eef_94354cuda3std3__419piecewise_constructE,(_ZN39_INTERNAL_4e60faf2_4_k_cu_12bd8eef_94354cuda3std3__45__cpo4cendE - _ZN39_INTERNAL_4e60faf2_4_k_cu_12bd8eef_94354cuda3std3__419piecewise_constructE)
_ZN39_INTERNAL_4e60faf2_4_k_cu_12bd8eef_94354cuda3std3__419piecewise_constructE:
	.zero		1
	.type		_ZN39_INTERNAL_4e60faf2_4_k_cu_12bd8eef_94354cuda3std3__45__cpo4cendE,@object
	.size		_ZN39_INTERNAL_4e60faf2_4_k_cu_12bd8eef_94354cuda3std3__45__cpo4cendE,(_ZN39_INTERNAL_4e60faf2_4_k_cu_12bd8eef_94354cuda3std6ranges3__45__cpo4swapE - _ZN39_INTERNAL_4e60faf2_4_k_cu_12bd8eef_94354cuda3std3__45__cpo4cendE)
_ZN39_INTERNAL_4e60faf2_4_k_cu_12bd8eef_94354cuda3std3__45__cpo4cendE:
	.zero		1
	.type		_ZN39_INTERNAL_4e60faf2_4_k_cu_12bd8eef_94354cuda3std6ranges3__45__cpo4swapE,@object
	.size		_ZN39_INTERNAL_4e60faf2_4_k_cu_12bd8eef_94354cuda3std6ranges3__45__cpo4swapE,(.L_10 - _ZN39_INTERNAL_4e60faf2_4_k_cu_12bd8eef_94354cuda3std6ranges3__45__cpo4swapE)
_ZN39_INTERNAL_4e60faf2_4_k_cu_12bd8eef_94354cuda3std6ranges3__45__cpo4swapE:
	.zero		1
.L_10:


//--------------------- .nv.constant0._ZN7cutlass13device_kernelINS_4gemm6kernel13GemmUniversalIN4cute5tupleIJiiiiEEENS1_10collective13CollectiveMmaINS1_35MainloopSm100TmaUmmaWarpSpecializedILi30ELi2ELi4ENS5_IJNS4_1CILi2EEENSA_ILi1EEESC_EEEEENS5_IJNSA_ILi128EEENSA_ILi96EEENSA_ILi32EEEEEENS_6half_tENS5_IJlSC_lEEESJ_SK_NS4_8TiledMMAINS4_8MMA_AtomIJNS4_26SM100_MMA_F16BF16_2x1SM_SSISJ_SJ_fLi128ELi96ELNS4_4UMMA5MajorE0ELSP_0ELNSO_7ScaleInE0ELSQ_0EEEEEENS4_6LayoutINS5_IJSC_SC_SC_EEENS5_IJNSA_ILi0EEESV_SV_EEEEENS5_IJNS4_10UnderscoreESY_SY_EEEEENS4_18SM100_TMA_2SM_LOADENS4_14ComposedLayoutINS4_7SwizzleILi2ELi4ELi3EEENS4_18smem_ptr_flag_bitsILi16EEENST_INS5_IJNSA_ILi8EEESH_EEENS5_IJSH_SC_EEEEEEEvNS4_8identityES11_S1B_vS1C_EENS_8epilogue10collective18CollectiveEpilogueINS1E_23Sm100TmaWarpSpecializedILi3ELi2ELi16ELb1ELb0EEEJNS5_IJNSA_ILi64EEESG_SH_EEENS5_IJNST_IS1J_SC_EENST_INS5_IJNSA_ILi16EEESB_EEENS5_IJSC_NSA_ILi48EEEEEEEEEEESJ_SK_SJ_SK_NS1E_6fusion15FusionCallbacksIS1I_NS1S_17LinearCombinationISJ_fSJ_fLNS_15FloatRoundStyleE2EEES1K_S1R_JEEENS4_5SM1004TMEM4LOAD26SM100_TMEM_LOAD_32dp32b16xENS4_13SM90_TMA_LOADENS12_INS13_ILi1ELi4ELi3EEES16_NST_INS5_IJS17_S1M_EEENS5_IJS1M_SC_EEEEEEENS4_39AutoVectorizingCopyWithAssumedAlignmentILi128EEENS4_14SM90_TMA_STOREES27_S29_S29_EEEvvEEEEvNT_6ParamsE --------------------------
	.section	.nv.constant0._ZN7cutlass13device_kernelINS_4gemm6kernel13GemmUniversalIN4cute5tupleIJiiiiEEENS1_10collective13CollectiveMmaINS1_35MainloopSm100TmaUmmaWarpSpecializedILi30ELi2ELi4ENS5_IJNS4_1CILi2EEENSA_ILi1EEESC_EEEEENS5_IJNSA_ILi128EEENSA_ILi96EEENSA_ILi32EEEEEENS_6half_tENS5_IJlSC_lEEESJ_SK_NS4_8TiledMMAINS4_8MMA_AtomIJNS4_26SM100_MMA_F16BF16_2x1SM_SSISJ_SJ_fLi128ELi96ELNS4_4UMMA5MajorE0ELSP_0ELNSO_7ScaleInE0ELSQ_0EEEEEENS4_6LayoutINS5_IJSC_SC_SC_EEENS5_IJNSA_ILi0EEESV_SV_EEEEENS5_IJNS4_10UnderscoreESY_SY_EEEEENS4_18SM100_TMA_2SM_LOADENS4_14ComposedLayoutINS4_7SwizzleILi2ELi4ELi3EEENS4_18smem_ptr_flag_bitsILi16EEENST_INS5_IJNSA_ILi8EEESH_EEENS5_IJSH_SC_EEEEEEEvNS4_8identityES11_S1B_vS1C_EENS_8epilogue10collective18CollectiveEpilogueINS1E_23Sm100TmaWarpSpecializedILi3ELi2ELi16ELb1ELb0EEEJNS5_IJNSA_ILi64EEESG_SH_EEENS5_IJNST_IS1J_SC_EENST_INS5_IJNSA_ILi16EEESB_EEENS5_IJSC_NSA_ILi48EEEEEEEEEEESJ_SK_SJ_SK_NS1E_6fusion15FusionCallbacksIS1I_NS1S_17LinearCombinationISJ_fSJ_fLNS_15FloatRoundStyleE2EEES1K_S1R_JEEENS4_5SM1004TMEM4LOAD26SM100_TMEM_LOAD_32dp32b16xENS4_13SM90_TMA_LOADENS12_INS13_ILi1ELi4ELi3EEES16_NST_INS5_IJS17_S1M_EEENS5_IJS1M_SC_EEEEEEENS4_39AutoVectorizingCopyWithAssumedAlignmentILi128EEENS4_14SM90_TMA_STOREES27_S29_S29_EEEvvEEEEvNT_6ParamsE,"a",@progbits
	.sectionflags	@""
	.align	4
.nv.constant0._ZN7cutlass13device_kernelINS_4gemm6kernel13GemmUniversalIN4cute5tupleIJiiiiEEENS1_10collective13CollectiveMmaINS1_35MainloopSm100TmaUmmaWarpSpecializedILi30ELi2ELi4ENS5_IJNS4_1CILi2EEENSA_ILi1EEESC_EEEEENS5_IJNSA_ILi128EEENSA_ILi96EEENSA_ILi32EEEEEENS_6half_tENS5_IJlSC_lEEESJ_SK_NS4_8TiledMMAINS4_8MMA_AtomIJNS4_26SM100_MMA_F16BF16_2x1SM_SSISJ_SJ_fLi128ELi96ELNS4_4UMMA5MajorE0ELSP_0ELNSO_7ScaleInE0ELSQ_0EEEEEENS4_6LayoutINS5_IJSC_SC_SC_EEENS5_IJNSA_ILi0EEESV_SV_EEEEENS5_IJNS4_10UnderscoreESY_SY_EEEEENS4_18SM100_TMA_2SM_LOADENS4_14ComposedLayoutINS4_7SwizzleILi2ELi4ELi3EEENS4_18smem_ptr_flag_bitsILi16EEENST_INS5_IJNSA_ILi8EEESH_EEENS5_IJSH_SC_EEEEEEEvNS4_8identityES11_S1B_vS1C_EENS_8epilogue10collective18CollectiveEpilogueINS1E_23Sm100TmaWarpSpecializedILi3ELi2ELi16ELb1ELb0EEEJNS5_IJNSA_ILi64EEESG_SH_EEENS5_IJNST_IS1J_SC_EENST_INS5_IJNSA_ILi16EEESB_EEENS5_IJSC_NSA_ILi48EEEEEEEEEEESJ_SK_SJ_SK_NS1E_6fusion15FusionCallbacksIS1I_NS1S_17LinearCombinationISJ_fSJ_fLNS_15FloatRoundStyleE2EEES1K_S1R_JEEENS4_5SM1004TMEM4LOAD26SM100_TMEM_LOAD_32dp32b16xENS4_13SM90_TMA_LOADENS12_INS13_ILi1ELi4ELi3EEES16_NST_INS5_IJS17_S1M_EEENS5_IJS1M_SC_EEEEEEENS4_39AutoVectorizingCopyWithAssumedAlignmentILi128EEENS4_14SM90_TMA_STOREES27_S29_S29_EEEvvEEEEvNT_6ParamsE:
	.zero		2944


//--------------------- SYMBOLS --------------------------

	.type		.nv.reservedSmem.offset0,@object
	.size		.nv.reservedSmem.offset0,0x4
	.type		.nv.reservedSmem.cap,@object
	.size		.nv.reservedSmem.cap,0x4
	.type		__assertfail,@function
